	.target	sm_100a

	.elftype	@"ET_EXEC"


//--------------------- .note.nv.tkinfo           --------------------------
	.section	.note.nv.tkinfo,"",@"SHT_NOTE"
	.sectionflags	@"SHF_NOTE_NV_TKINFO"
	.tkinfo
        /*0018*/ 	.word	0x00000081
        /*0030*/ 	.string	""
        /*0030*/ 	.string	"ptxas-blackwell"
        /*0030*/ 	.string	"Cuda compilation tools, release 12.9, V12.9.86"
        /*0030*/ 	.string	"Build cuda_12.9.r12.9/compiler.36037853_0"
        /*0030*/ 	.string	"-v  -suppress-debug-info  -lineinfo  -arch sm_100a "



//--------------------- .note.nv.cuver            --------------------------
	.section	.note.nv.cuver,"",@"SHT_NOTE"
	.sectionflags	@"SHF_NOTE_NV_CUVER"
        /*0018*/ 	.short	0x0001
        /*001a*/ 	.short	0x0064
        /*001c*/ 	.short	0x0001
        /*001e*/ 	.short	0x0000
        /*0020*/ 	.short	0x0001
        /*0022*/ 	.short	0x0000


//--------------------- .nv.info                  --------------------------
	.section	.nv.info,"",@"SHT_CUDA_INFO"
	.align	4


	//----- nvinfo : EIATTR_REGCOUNT
	.align		4
        /*0000*/ 	.byte	0x04, 0x2f
        /*0002*/ 	.short	(.L_4 - .L_3)
	.align		4
.L_3:
        /*0004*/ 	.word	index@(gluon_tcgen05)
        /*0008*/ 	.word	0x00000027


	//----- nvinfo : EIATTR_FRAME_SIZE
	.align		4
.L_4:
        /*000c*/ 	.byte	0x04, 0x11
        /*000e*/ 	.short	(.L_6 - .L_5)
	.align		4
.L_5:
        /*0010*/ 	.word	index@($__internal_2_$__cuda_sm10x_tcgen05_guardrail_trap_unallocated_columns_being_dealloced)
        /*0014*/ 	.word	0x00000000


	//----- nvinfo : EIATTR_FRAME_SIZE
	.align		4
.L_6:
        /*0018*/ 	.byte	0x04, 0x11
        /*001a*/ 	.short	(.L_8 - .L_7)
	.align		4
.L_7:
        /*001c*/ 	.word	index@($__internal_1_$__cuda_sm10x_tcgen05_guardrail_trap_phase_invalid_during_alloc)
        /*0020*/ 	.word	0x00000000


	//----- nvinfo : EIATTR_FRAME_SIZE
	.align		4
.L_8:
        /*0024*/ 	.byte	0x04, 0x11
        /*0026*/ 	.short	(.L_10 - .L_9)
	.align		4
.L_9:
        /*0028*/ 	.word	index@($__internal_0_$__cuda_sm10x_tcgen05_guardrail_trap_col_being_dealloced_not_returned_by_alloc)
        /*002c*/ 	.word	0x00000000


	//----- nvinfo : EIATTR_FRAME_SIZE
	.align		4
.L_10:
        /*0030*/ 	.byte	0x04, 0x11
        /*0032*/ 	.short	(.L_12 - .L_11)
	.align		4
.L_11:
        /*0034*/ 	.word	index@(gluon_tcgen05)
        /*0038*/ 	.word	0x00000000


	//----- nvinfo : EIATTR_MIN_STACK_SIZE
	.align		4
.L_12:
        /*003c*/ 	.byte	0x04, 0x12
        /*003e*/ 	.short	(.L_14 - .L_13)
	.align		4
.L_13:
        /*0040*/ 	.word	index@(gluon_tcgen05)
        /*0044*/ 	.word	0x00000000
.L_14:


//--------------------- .nv.info.gluon_tcgen05    --------------------------
	.section	.nv.info.gluon_tcgen05,"",@"SHT_CUDA_INFO"
	.sectionflags	@""
	.align	4


	//----- nvinfo : EIATTR_CUDA_API_VERSION
	.align		4
        /*0000*/ 	.byte	0x04, 0x37
        /*0002*/ 	.short	(.L_16 - .L_15)
.L_15:
        /*0004*/ 	.word	0x00000081


	//----- nvinfo : EIATTR_KPARAM_INFO
	.align		4
.L_16:
        /*0008*/ 	.byte	0x04, 0x17
        /*000a*/ 	.short	(.L_18 - .L_17)
.L_17:
        /*000c*/ 	.word	0x00000000
        /*0010*/ 	.short	0x000a
        /*0012*/ 	.short	0x0048
        /*0014*/ 	.byte	0x00, 0xf4, 0x21, 0x00


	//----- nvinfo : EIATTR_KPARAM_INFO
	.align		4
.L_18:
        /*0018*/ 	.byte	0x04, 0x17
        /*001a*/ 	.short	(.L_20 - .L_19)
.L_19:
        /*001c*/ 	.word	0x00000000
        /*0020*/ 	.short	0x0009
        /*0022*/ 	.short	0x0040
        /*0024*/ 	.byte	0x00, 0xf4, 0x21, 0x00


	//----- nvinfo : EIATTR_KPARAM_INFO
	.align		4
.L_20:
        /*0028*/ 	.byte	0x04, 0x17
        /*002a*/ 	.short	(.L_22 - .L_21)
.L_21:
        /*002c*/ 	.word	0x00000000
        /*0030*/ 	.short	0x0008
        /*0032*/ 	.short	0x0038
        /*0034*/ 	.byte	0x00, 0xf0, 0x21, 0x00


	//----- nvinfo : EIATTR_KPARAM_INFO
	.align		4
.L_22:
        /*0038*/ 	.byte	0x04, 0x17
        /*003a*/ 	.short	(.L_24 - .L_23)
.L_23:
        /*003c*/ 	.word	0x00000000
        /*0040*/ 	.short	0x0007
        /*0042*/ 	.short	0x0030
        /*0044*/ 	.byte	0x00, 0xf0, 0x21, 0x00


	//----- nvinfo : EIATTR_KPARAM_INFO
	.align		4
.L_24:
        /*0048*/ 	.byte	0x04, 0x17
        /*004a*/ 	.short	(.L_26 - .L_25)
.L_25:
        /*004c*/ 	.word	0x00000000
        /*0050*/ 	.short	0x0006
        /*0052*/ 	.short	0x0028
        /*0054*/ 	.byte	0x00, 0xf0, 0x21, 0x00


	//----- nvinfo : EIATTR_KPARAM_INFO
	.align		4
.L_26:
        /*0058*/ 	.byte	0x04, 0x17
        /*005a*/ 	.short	(.L_28 - .L_27)
.L_27:
        /*005c*/ 	.word	0x00000000
        /*0060*/ 	.short	0x0005
        /*0062*/ 	.short	0x0020
        /*0064*/ 	.byte	0x00, 0xf0, 0x11, 0x00


	//----- nvinfo : EIATTR_KPARAM_INFO
	.align		4
.L_28:
        /*0068*/ 	.byte	0x04, 0x17
        /*006a*/ 	.short	(.L_30 - .L_29)
.L_29:
        /*006c*/ 	.word	0x00000000
        /*0070*/ 	.short	0x0004
        /*0072*/ 	.short	0x001c
        /*0074*/ 	.byte	0x00, 0xf0, 0x11, 0x00


	//----- nvinfo : EIATTR_KPARAM_INFO
	.align		4
.L_30:
        /*0078*/ 	.byte	0x04, 0x17
        /*007a*/ 	.short	(.L_32 - .L_31)
.L_31:
        /*007c*/ 	.word	0x00000000
        /*0080*/ 	.short	0x0003
        /*0082*/ 	.short	0x0018
        /*0084*/ 	.byte	0x00, 0xf0, 0x11, 0x00


	//----- nvinfo : EIATTR_KPARAM_INFO
	.align		4
.L_32:
        /*0088*/ 	.byte	0x04, 0x17
        /*008a*/ 	.short	(.L_34 - .L_33)
.L_33:
        /*008c*/ 	.word	0x00000000
        /*0090*/ 	.short	0x0002
        /*0092*/ 	.short	0x0010
        /*0094*/ 	.byte	0x00, 0xf4, 0x21, 0x00


	//----- nvinfo : EIATTR_KPARAM_INFO
	.align		4
.L_34:
        /*0098*/ 	.byte	0x04, 0x17
        /*009a*/ 	.short	(.L_36 - .L_35)
.L_35:
        /*009c*/ 	.word	0x00000000
        /*00a0*/ 	.short	0x0001
        /*00a2*/ 	.short	0x0008
        /*00a4*/ 	.byte	0x00, 0xf4, 0x21, 0x00


	//----- nvinfo : EIATTR_KPARAM_INFO
	.align		4
.L_36:
        /*00a8*/ 	.byte	0x04, 0x17
        /*00aa*/ 	.short	(.L_38 - .L_37)
.L_37:
        /*00ac*/ 	.word	0x00000000
        /*00b0*/ 	.short	0x0000
        /*00b2*/ 	.short	0x0000
        /*00b4*/ 	.byte	0x00, 0xf4, 0x21, 0x00


	//----- nvinfo : EIATTR_AT_ENTRY_FRAGMENTS
	.align		4
.L_38:
        /*00b8*/ 	.byte	0x04, 0x4f
        /*00ba*/ 	.short	(.L_40 - .L_39)


	//   ....[0]....
.L_39:
        /*00bc*/ 	.word	0x00000004


	//----- nvinfo : EIATTR_RESERVED_SMEM_USED
	.align		4
.L_40:
        /*00c0*/ 	.byte	0x01, 0x41
	.zero		2


	//----- nvinfo : EIATTR_SPARSE_MMA_MASK
	.align		4
        /*00c4*/ 	.byte	0x03, 0x50
        /*00c6*/ 	.short	0x0000


	//----- nvinfo : EIATTR_TCGEN05_1CTA_USED
	.align		4
        /*00c8*/ 	.byte	0x01, 0x51
	.zero		2


	//----- nvinfo : EIATTR_MAXREG_COUNT
	.align		4
        /*00cc*/ 	.byte	0x03, 0x1b
        /*00ce*/ 	.short	0x00ff


	//----- nvinfo : EIATTR_NUM_BARRIERS
	.align		4
        /*00d0*/ 	.byte	0x02, 0x4c
        /*00d2*/ 	.byte	0x01
	.zero		1


	//----- nvinfo : EIATTR_INT_WARP_WIDE_INSTR_OFFSETS
	.align		4
        /*00d4*/ 	.byte	0x04, 0x31
        /*00d6*/ 	.short	(.L_42 - .L_41)


	//   ....[0]....
.L_41:
        /*00d8*/ 	.word	0x00001770


	//   ....[1]....
        /*00dc*/ 	.word	0x00001790


	//   ....[2]....
        /*00e0*/ 	.word	0x00001820


	//   ....[3]....
        /*00e4*/ 	.word	0x000019d0


	//   ....[4]....
        /*00e8*/ 	.word	0x000019e0


	//   ....[5]....
        /*00ec*/ 	.word	0x000019f0


	//   ....[6]....
        /*00f0*/ 	.word	0x00001a00


	//   ....[7]....
        /*00f4*/ 	.word	0x00001d20


	//   ....[8]....
        /*00f8*/ 	.word	0x00001d30


	//   ....[9]....
        /*00fc*/ 	.word	0x00001eb0


	//   ....[10]....
        /*0100*/ 	.word	0x00001f00


	//   ....[11]....
        /*0104*/ 	.word	0x00001f10


	//   ....[12]....
        /*0108*/ 	.word	0x00001f40


	//   ....[13]....
        /*010c*/ 	.word	0x00002230


	//   ....[14]....
        /*0110*/ 	.word	0x00002240


	//   ....[15]....
        /*0114*/ 	.word	0x00002510


	//   ....[16]....
        /*0118*/ 	.word	0x00002520


	//   ....[17]....
        /*011c*/ 	.word	0x00002890


	//   ....[18]....
        /*0120*/ 	.word	0x000028e0


	//----- nvinfo : EIATTR_COOP_GROUP_MASK_REGIDS
	.align		4
.L_42:
        /*0124*/ 	.byte	0x04, 0x29
        /*0126*/ 	.short	(.L_44 - .L_43)


	//   ....[0]....
.L_43:
        /*0128*/ 	.word	0xffffffff


	//   ....[1]....
        /*012c*/ 	.word	0xffffffff


	//   ....[2]....
        /*0130*/ 	.word	0xffffffff


	//   ....[3]....
        /*0134*/ 	.word	0xffffffff


	//   ....[4]....
        /*0138*/ 	.word	0xffffffff


	//   ....[5]....
        /*013c*/ 	.word	0xffffffff


	//   ....[6]....
        /*0140*/ 	.word	0xffffffff


	//   ....[7]....
        /*0144*/ 	.word	0xffffffff


	//   ....[8]....
        /*0148*/ 	.word	0xffffffff


	//   ....[9]....
        /*014c*/ 	.word	0xffffffff


	//----- nvinfo : EIATTR_COOP_GROUP_INSTR_OFFSETS
	.align		4
.L_44:
        /*0150*/ 	.byte	0x04, 0x28
        /*0152*/ 	.short	(.L_46 - .L_45)


	//   ....[0]....
.L_45:
        /*0154*/ 	.word	0x00000050


	//   ....[1]....
        /*0158*/ 	.word	0x00000310


	//   ....[2]....
        /*015c*/ 	.word	0x00000500


	//   ....[3]....
        /*0160*/ 	.word	0x000009a0


	//   ....[4]....
        /*0164*/ 	.word	0x00000ae0


	//   ....[5]....
        /*0168*/ 	.word	0x00000fe0


	//   ....[6]....
        /*016c*/ 	.word	0x00001120


	//   ....[7]....
        /*0170*/ 	.word	0x00001610


	//   ....[8]....
        /*0174*/ 	.word	0x00002720


	//   ....[9]....
        /*0178*/ 	.word	0x00002990


	//----- nvinfo : EIATTR_VRC_CTA_INIT_COUNT
	.align		4
.L_46:
        /*017c*/ 	.byte	0x02, 0x4a
        /*017e*/ 	.byte	0x80
	.zero		1


	//----- nvinfo : EIATTR_MBARRIER_INSTR_OFFSETS
	.align		4
        /*0180*/ 	.byte	0x04, 0x39
        /*0182*/ 	.short	(.L_48 - .L_47)


	//   ....[0]....
.L_47:
        /*0184*/ 	.word	0x00001840
        /*0188*/ 	.word	0x000000ff
        /*018c*/ 	.word	0x0000c000
        /*0190*/ 	.short	0x0100
        /*0192*/ 	.byte	0x08
	.zero		1


	//   ....[1]....
        /*0194*/ 	.word	0x00001850
        /*0198*/ 	.word	0x000000ff
        /*019c*/ 	.word	0x0000c010
        /*01a0*/ 	.short	0x0100
        /*01a2*/ 	.byte	0x08
	.zero		1


	//   ....[2]....
        /*01a4*/ 	.word	0x00001900
        /*01a8*/ 	.word	0x000000ff
        /*01ac*/ 	.word	0x0000c008
        /*01b0*/ 	.short	0x0100
        /*01b2*/ 	.byte	0x08
	.zero		1


	//   ....[3]....
        /*01b4*/ 	.word	0x00001910
        /*01b8*/ 	.word	0x000000ff
        /*01bc*/ 	.word	0x0000c018
        /*01c0*/ 	.short	0x0100
        /*01c2*/ 	.byte	0x08
	.zero		1


	//   ....[4]....
        /*01c4*/ 	.word	0x00001ae0
        /*01c8*/ 	.word	0x000000ff
        /*01cc*/ 	.word	0x0000c000
        /*01d0*/ 	.short	0x010a
        /*01d2*/ 	.byte	0x08
	.zero		1


	//   ....[5]....
        /*01d4*/ 	.word	0x00001d80
        /*01d8*/ 	.word	0x000000ff
        /*01dc*/ 	.word	0x0000c010
        /*01e0*/ 	.short	0x010a
        /*01e2*/ 	.byte	0x08
	.zero		1


	//   ....[6]....
        /*01e4*/ 	.word	0x00001fb0
        /*01e8*/ 	.word	0x000000ff
        /*01ec*/ 	.word	0x0000c000
        /*01f0*/ 	.short	0x010a
        /*01f2*/ 	.byte	0x1c
	.zero		1


	//   ....[7]....
        /*01f4*/ 	.word	0x00002280
        /*01f8*/ 	.word	0x000000ff
        /*01fc*/ 	.word	0x0000c010
        /*0200*/ 	.short	0x010a
        /*0202*/ 	.byte	0x1c
	.zero		1


	//   ....[8]....
        /*0204*/ 	.word	0x00002350
        /*0208*/ 	.word	0x000000ff
        /*020c*/ 	.word	0x0000c000
        /*0210*/ 	.short	0x0108
        /*0212*/ 	.byte	0x08
	.zero		1


	//   ....[9]....
        /*0214*/ 	.word	0x00002360
        /*0218*/ 	.word	0x000000ff
        /*021c*/ 	.word	0x0000c010
        /*0220*/ 	.short	0x0108
        /*0222*/ 	.byte	0x08
	.zero		1


	//   ....[10]....
        /*0224*/ 	.word	0x000023b0
        /*0228*/ 	.word	0x000000ff
        /*022c*/ 	.word	0x0000c008
        /*0230*/ 	.short	0x0108
        /*0232*/ 	.byte	0x08
	.zero		1


	//   ....[11]....
        /*0234*/ 	.word	0x000023c0
        /*0238*/ 	.word	0x000000ff
        /*023c*/ 	.word	0x0000c018
        /*0240*/ 	.short	0x0108
        /*0242*/ 	.byte	0x08
	.zero		1


	//   ....[12]....
        /*0244*/ 	.word	0x000029b0
        /*0248*/ 	.word	0x000000ff
        /*024c*/ 	.word	0x0000c000
        /*0250*/ 	.short	0x010a
        /*0252*/ 	.byte	0x08
	.zero		1


	//   ....[13]....
        /*0254*/ 	.word	0x000029e0
        /*0258*/ 	.word	0x000000ff
        /*025c*/ 	.word	0x0000c010
        /*0260*/ 	.short	0x010a
        /*0262*/ 	.byte	0x08
	.zero		1


	//   ....[14]....
        /*0264*/ 	.word	0x00002a10
        /*0268*/ 	.word	0x000000ff
        /*026c*/ 	.word	0x0000c000
        /*0270*/ 	.short	0x010a
        /*0272*/ 	.byte	0x1c
	.zero		1


	//   ....[15]....
        /*0274*/ 	.word	0x00002a40
        /*0278*/ 	.word	0x000000ff
        /*027c*/ 	.word	0x0000c010
        /*0280*/ 	.short	0x010a
        /*0282*/ 	.byte	0x1c
	.zero		1


	//----- nvinfo : EIATTR_NUM_MBARRIERS
	.align		4
.L_48:
        /*0284*/ 	.byte	0x03, 0x38
        /*0286*/ 	.short	0x0004


	//----- nvinfo : EIATTR_EXIT_INSTR_OFFSETS
	.align		4
        /*0288*/ 	.byte	0x04, 0x1c
        /*028a*/ 	.short	(.L_50 - .L_49)


	//   ....[0]....
.L_49:
        /*028c*/ 	.word	0x000029a0


	//----- nvinfo : EIATTR_REQNTID
	.align		4
.L_50:
        /*0290*/ 	.byte	0x04, 0x10
        /*0292*/ 	.short	(.L_52 - .L_51)
.L_51:
        /*0294*/ 	.word	0x00000100
        /*0298*/ 	.word	0x00000001
        /*029c*/ 	.word	0x00000001


	//----- nvinfo : EIATTR_CRS_STACK_SIZE
	.align		4
.L_52:
        /*02a0*/ 	.byte	0x04, 0x1e
        /*02a2*/ 	.short	(.L_54 - .L_53)
.L_53:
        /*02a4*/ 	.word	0x00000000


	//----- nvinfo : EIATTR_CBANK_PARAM_SIZE
	.align		4
.L_54:
        /*02a8*/ 	.byte	0x03, 0x19
        /*02aa*/ 	.short	0x0050


	//----- nvinfo : EIATTR_PARAM_CBANK
	.align		4
        /*02ac*/ 	.byte	0x04, 0x0a
        /*02ae*/ 	.short	(.L_56 - .L_55)
	.align		4
.L_55:
        /*02b0*/ 	.word	index@(.nv.constant0.gluon_tcgen05)
        /*02b4*/ 	.short	0x0380
        /*02b6*/ 	.short	0x0050


	//----- nvinfo : EIATTR_SW_WAR
	.align		4
.L_56:
        /*02b8*/ 	.byte	0x04, 0x36
        /*02ba*/ 	.short	(.L_58 - .L_57)
.L_57:
        /*02bc*/ 	.word	0x00000008
.L_58:


//--------------------- .nv.compat                --------------------------
	.section	.nv.compat,"",@"SHT_CUDA_COMPAT_INFO"
	.align	4
        /*0000*/ 	.byte	0x02, 0x02, 0x02, 0x00, 0x02, 0x05, 0x05, 0x00, 0x02, 0x03, 0x03, 0x00, 0x02, 0x06, 0x01, 0x00


//--------------------- .nv.callgraph             --------------------------
	.section	.nv.callgraph,"",@"SHT_CUDA_CALLGRAPH"
	.align	4
	.sectionentsize	8
	.align		4
        /*0000*/ 	.word	0x00000000
	.align		4
        /*0004*/ 	.word	0xffffffff
	.align		4
        /*0008*/ 	.word	0x00000000
	.align		4
        /*000c*/ 	.word	0xfffffffe
	.align		4
        /*0010*/ 	.word	0x00000000
	.align		4
        /*0014*/ 	.word	0xfffffffd
	.align		4
        /*0018*/ 	.word	0x00000000
	.align		4
        /*001c*/ 	.word	0xfffffffc


//--------------------- .text.gluon_tcgen05       --------------------------
	.section	.text.gluon_tcgen05,"ax",@progbits
	.align	128
        .global         gluon_tcgen05
        .type           gluon_tcgen05,@function
        .size           gluon_tcgen05,(.L_x_77 - gluon_tcgen05)
        .other          gluon_tcgen05,@"STO_CUDA_ENTRY STV_DEFAULT"
gluon_tcgen05:
.text.gluon_tcgen05:
[----:B------:R-:W1:Y:S01]  /*0000*/  LDC R1, c[0x0][0x37c] ;  /* 0x0000df00ff017b82 */ /* 0x000e620000000800 */
[----:B------:R-:W2:Y:S02]  /*0010*/  S2R R0, SR_TID.X ;  /* 0x0000000000007919 */ /* 0x000ea40000002100 */
[----:B--2---:R-:W-:-:S13]  /*0020*/  ISETP.GE.U32.AND P2, PT, R0, 0x20, PT ;  /* 0x000000200000780c */ /* 0x004fda0003f46070 */
[----:B------:R-:W-:Y:S05]  /*0030*/  @P2 BRA `(.L_x_0) ;  /* 0x0000000000b82947 */ /* 0x000fea0003800000 */
[----:B------:R-:W2:Y:S01]  /*0040*/  S2UR UR6, SR_CgaCtaId ;  /* 0x00000000000679c3 */ /* 0x000ea20000008800 */
[----:B------:R-:W-:Y:S01]  /*0050*/  NOP ;  /* 0x0000000000007918 */ /* 0x000fe20000000000 */
[----:B------:R-:W-:Y:S02]  /*0060*/  UMOV UR4, 0x40 ;  /* 0x0000004000047882 */ /* 0x000fe40000000000 */
[----:B--2---:R-:W-:-:S09]  /*0070*/  ULEA UR4, UR6, UR4, 0x18 ;  /* 0x0000000406047291 */ /* 0x004fd2000f8ec0ff */
[----:B------:R-:W2:Y:S01]  /*0080*/  LDS.U8 R2, [UR4] ;  /* 0x00000004ff027984 */ /* 0x000ea20008000000 */
[----:B------:R-:W-:Y:S02]  /*0090*/  UMOV UR4, 0x400 ;  /* 0x0000040000047882 */ /* 0x000fe40000000000 */
[----:B------:R-:W-:Y:S01]  /*00a0*/  ULEA UR4, UR6, UR4, 0x18 ;  /* 0x0000000406047291 */ /* 0x000fe2000f8ec0ff */
[----:B--2---:R-:W-:-:S13]  /*00b0*/  ISETP.NE.AND P0, PT, R2, RZ, PT ;  /* 0x000000ff0200720c */ /* 0x004fda0003f05270 */
[----:B------:R-:W-:Y:S05]  /*00c0*/  @P0 BRA `(.L_x_1) ;  /* 0x00000000007c0947 */ /* 0x000fea0003800000 */
[----:B------:R-:W-:-:S13]  /*00d0*/  ELECT P0, URZ, PT ;  /* 0x0000000000ff782f */ /* 0x000fda0003800000 */
[----:B------:R-:W-:Y:S05]  /*00e0*/  @!P0 BRA `(.L_x_2) ;  /* 0x0000000000848947 */ /* 0x000fea0003800000 */
[----:B------:R-:W-:Y:S01]  /*00f0*/  UMOV UR5, 0x2 ;  /* 0x0000000200057882 */ /* 0x000fe20000000000 */
[----:B------:R-:W-:Y:S02]  /*0100*/  IMAD.MOV.U32 R5, RZ, RZ, 0x1 ;  /* 0x00000001ff057424 */ /* 0x000fe400078e00ff */
[----:B------:R-:W-:Y:S02]  /*0110*/  IMAD.MOV.U32 R3, RZ, RZ, 0x3 ;  /* 0x00000003ff037424 */ /* 0x000fe400078e00ff */
[----:B------:R-:W-:Y:S04]  /*0120*/  DEPBAR.LE SB2, 0x36 ;  /* 0x0000ad800000791a */ /* 0x000fe80000000000 */
[----:B------:R-:W2:Y:S02]  /*0130*/  UTCATOMSWS.FIND_AND_SET.ALIGN UP0, UR5, UR5 ;  /* 0x00000005000575e3 */ /* 0x000ea40008000800 */
[----:B--2---:R-:W-:-:S04]  /*0140*/  PLOP3.LUT P0, PT, PT, PT, UP0, 0x80, 0x8 ;  /* 0x000000000008781c */ /* 0x004fc80003f0f008 */
[----:B------:R-:W-:-:S04]  /*0150*/  SEL R2, RZ, 0xffffffff, !P0 ;  /* 0xffffffffff027807 */ /* 0x000fc80004000000 */
[----:B------:R-:W-:Y:S01]  /*0160*/  ISETP.NE.AND P0, PT, R2, RZ, PT ;  /* 0x000000ff0200720c */ /* 0x000fe20003f05270 */
[----:B------:R-:W-:-:S12]  /*0170*/  IMAD.U32 R2, RZ, RZ, UR5 ;  /* 0x00000005ff027e24 */ /* 0x000fd8000f8e00ff */
[----:B------:R-:W-:Y:S05]  /*0180*/  @P0 BRA `(.L_x_3) ;  /* 0x0000000000240947 */ /* 0x000fea0003800000 */
.L_x_4:
[----:B------:R-:W-:Y:S05]  /*0190*/  NANOSLEEP 0x64 ;  /* 0x000000640000795d */ /* 0x000fea0003800000 */
[----:B------:R-:W-:-:S05]  /*01a0*/  UMOV UR5, 0x2 ;  /* 0x0000000200057882 */ /* 0x000fca0000000000 */
[----:B------:R-:W-:Y:S04]  /*01b0*/  DEPBAR.LE SB2, 0x36 ;  /* 0x0000ad800000791a */ /* 0x000fe80000000000 */
[----:B------:R-:W2:Y:S02]  /*01c0*/  UTCATOMSWS.FIND_AND_SET.ALIGN UP0, UR5, UR5 ;  /* 0x00000005000575e3 */ /* 0x000ea40008000800 */
[----:B--2---:R-:W-:-:S04]  /*01d0*/  PLOP3.LUT P0, PT, PT, PT, UP0, 0x80, 0x8 ;  /* 0x000000000008781c */ /* 0x004fc80003f0f008 */
[----:B------:R-:W-:-:S04]  /*01e0*/  SEL R2, RZ, 0xffffffff, !P0 ;  /* 0xffffffffff027807 */ /* 0x000fc80004000000 */
[----:B------:R-:W-:Y:S01]  /*01f0*/  ISETP.NE.AND P0, PT, R2, RZ, PT ;  /* 0x000000ff0200720c */ /* 0x000fe20003f05270 */
[----:B------:R-:W-:-:S12]  /*0200*/  IMAD.U32 R2, RZ, RZ, UR5 ;  /* 0x00000005ff027e24 */ /* 0x000fd8000f8e00ff */
[----:B------:R-:W-:Y:S05]  /*0210*/  @!P0 BRA `(.L_x_4) ;  /* 0xfffffffc00dc8947 */ /* 0x000fea000383ffff */
.L_x_3:
[C---:B------:R-:W-:Y:S01]  /*0220*/  VIADD R4, R2.reuse, 0x10 ;  /* 0x0000001002047836 */ /* 0x040fe20000000000 */
[----:B------:R-:W-:Y:S01]  /*0230*/  UMOV UR5, 0x50 ;  /* 0x0000005000057882 */ /* 0x000fe20000000000 */
[----:B------:R-:W-:Y:S01]  /*0240*/  SHF.L.U32 R3, R3, R2, RZ ;  /* 0x0000000203037219 */ /* 0x000fe200000006ff */
[----:B------:R-:W-:Y:S01]  /*0250*/  ULEA UR5, UR6, UR5, 0x18 ;  /* 0x0000000506057291 */ /* 0x000fe2000f8ec0ff */
[----:B------:R-:W-:Y:S01]  /*0260*/  IMAD.SHL.U32 R2, R2, 0x20, RZ ;  /* 0x0000002002027824 */ /* 0x000fe200078e00ff */
[----:B------:R-:W-:-:S04]  /*0270*/  SHF.L.U32 R4, R5, R4, RZ ;  /* 0x0000000405047219 */ /* 0x000fc800000006ff */
[----:B------:R-:W-:-:S05]  /*0280*/  LOP3.LUT R3, R4, R3, RZ, 0xfc, !PT ;  /* 0x0000000304037212 */ /* 0x000fca00078efcff */
[----:B------:R2:W-:Y:S04]  /*0290*/  ATOMS.OR RZ, [UR5], R3 ;  /* 0x00000003ffff798c */ /* 0x0005e8000b000005 */
[----:B------:R2:W-:Y:S01]  /*02a0*/  STS [UR4], R2 ;  /* 0x00000002ff007988 */ /* 0x0005e20008000804 */
[----:B------:R-:W-:Y:S05]  /*02b0*/  BRA `(.L_x_2) ;  /* 0x0000000000107947 */ /* 0x000fea0003800000 */
.L_x_1:
[----:B------:R-:W-:Y:S01]  /*02c0*/  IMAD.MOV.U32 R3, RZ, RZ, -0x1 ;  /* 0xffffffffff037424 */ /* 0x000fe200078e00ff */
[----:B------:R-:W-:-:S04]  /*02d0*/  MOV R2, 0x300 ;  /* 0x0000030000027802 */ /* 0x000fc80000000f00 */
[----:B------:R2:W-:Y:S03]  /*02e0*/  STS [UR4], R3 ;  /* 0x00000003ff007988 */ /* 0x0005e60008000804 */
[----:B-12---:R-:W-:Y:S05]  /*02f0*/  CALL.REL.NOINC `($__internal_1_$__cuda_sm10x_tcgen05_guardrail_trap_phase_invalid_during_alloc) ;  /* 0x0000002400e87944 */ /* 0x006fea0003c00000 */
.L_x_2:
[----:B------:R-:W-:Y:S05]  /*0300*/  WARPSYNC.ALL ;  /* 0x0000000000007948 */ /* 0x000fea0003800000 */
[----:B------:R-:W-:Y:S01]  /*0310*/  NOP ;  /* 0x0000000000007918 */ /* 0x000fe20000000000 */
.L_x_0:
[----:B------:R-:W3:Y:S08]  /*0320*/  S2UR UR4, SR_CgaCtaId ;  /* 0x00000000000479c3 */ /* 0x000ef00000008800 */
[----:B------:R-:W-:Y:S01]  /*0330*/  BAR.SYNC.DEFER_BLOCKING 0x0 ;  /* 0x0000000000007b1d */ /* 0x000fe20000010000 */
[----:B------:R-:W-:-:S05]  /*0340*/  LOP3.LUT R36, R0, 0xff, RZ, 0xc0, !PT ;  /* 0x000000ff00247812 */ /* 0x000fca00078ec0ff */
[----:B------:R-:W-:Y:S02]  /*0350*/  UMOV UR8, 0x400 ;  /* 0x0000040000087882 */ /* 0x000fe40000000000 */
[----:B--2---:R-:W2:Y:S08]  /*0360*/  LDC R3, c[0x0][0x398] ;  /* 0x0000e600ff037b82 */ /* 0x004eb00000000800 */
[----:B------:R-:W4:Y:S01]  /*0370*/  LDC R6, c[0x0][0x3a0] ;  /* 0x0000e800ff067b82 */ /* 0x000f220000000800 */
[----:B---3--:R-:W-:-:S07]  /*0380*/  ULEA UR8, UR4, UR8, 0x18 ;  /* 0x0000000804087291 */ /* 0x008fce000f8ec0ff */
[----:B------:R-:W3:Y:S02]  /*0390*/  S2UR UR9, SR_CTAID.Y ;  /* 0x00000000000979c3 */ /* 0x000ee40000002600 */
[----:B------:R-:W5:Y:S06]  /*03a0*/  LDS R4, [UR8] ;  /* 0x00000008ff047984 */ /* 0x000f6c0008000800 */
[----:B------:R-:W-:Y:S06]  /*03b0*/  BAR.SYNC.DEFER_BLOCKING 0x0 ;  /* 0x0000000000007b1d */ /* 0x000fec0000010000 */
[----:B------:R-:W-:Y:S05]  /*03c0*/  @P2 BRA `(.L_x_5) ;  /* 0x0000000000182947 */ /* 0x000fea0003800000 */
[----:B------:R-:W-:Y:S01]  /*03d0*/  ELECT P0, URZ, PT ;  /* 0x0000000000ff782f */ /* 0x000fe20003800000 */
[----:B------:R-:W-:Y:S01]  /*03e0*/  IMAD.MOV.U32 R2, RZ, RZ, 0x1 ;  /* 0x00000001ff027424 */ /* 0x000fe200078e00ff */
[----:B------:R-:W-:Y:S01]  /*03f0*/  UMOV UR5, 0x40 ;  /* 0x0000004000057882 */ /* 0x000fe20000000000 */
[----:B------:R-:W-:Y:S01]  /*0400*/  UVIRTCOUNT.DEALLOC.SMPOOL 0x80 ;  /* 0x000000800000784c */ /* 0x000fe20000000000 */
[----:B------:R-:W-:-:S09]  /*0410*/  ULEA UR5, UR4, UR5, 0x18 ;  /* 0x0000000504057291 */ /* 0x000fd2000f8ec0ff */
[----:B------:R5:W-:Y:S03]  /*0420*/  @P0 STS.U8 [UR5], R2 ;  /* 0x00000002ff000988 */ /* 0x000be60008000005 */
.L_x_5:
[----:B------:R-:W5:Y:S01]  /*0430*/  S2UR UR4, SR_CTAID.Z ;  /* 0x00000000000479c3 */ /* 0x000f620000002700 */
[----:B------:R-:W4:Y:S01]  /*0440*/  LDCU UR5, c[0x0][0x370] ;  /* 0x00006e00ff0577ac */ /* 0x000f220008000800 */
[C---:B------:R-:W-:Y:S01]  /*0450*/  ISETP.GE.U32.AND P0, PT, R36.reuse, 0x20, PT ;  /* 0x000000202400780c */ /* 0x040fe20003f06070 */
[----:B--2--5:R-:W-:Y:S01]  /*0460*/  VIADD R2, R3, 0xffffffff ;  /* 0xffffffff03027836 */ /* 0x024fe20000000000 */
[C---:B------:R-:W-:Y:S01]  /*0470*/  ISETP.NE.U32.AND P3, PT, R36.reuse, RZ, PT ;  /* 0x000000ff2400720c */ /* 0x040fe20003f65070 */
[----:B------:R-:W2:Y:S01]  /*0480*/  LDCU UR6, c[0x0][0x374] ;  /* 0x00006e80ff0677ac */ /* 0x000ea20008000800 */
[----:B------:R-:W-:Y:S01]  /*0490*/  LEA R12, R36, UR8, 0x2 ;  /* 0x00000008240c7c11 */ /* 0x000fe2000f8e10ff */
[----:B----4-:R-:W-:Y:S01]  /*04a0*/  VIADD R9, R6, 0xffffffff ;  /* 0xffffffff06097836 */ /* 0x010fe20000000000 */
[----:B------:R-:W4:Y:S01]  /*04b0*/  S2UR UR7, SR_CTAID.X ;  /* 0x00000000000779c3 */ /* 0x000f220000002500 */
[----:B------:R-:W5:Y:S01]  /*04c0*/  LDCU.64 UR20, c[0x0][0x3c0] ;  /* 0x00007800ff1477ac */ /* 0x000f620008000a00 */
[----:B------:R-:W-:Y:S01]  /*04d0*/  R2UR UR23, R4 ;  /* 0x00000000041772ca */ /* 0x000fe200000e0000 */
[----:B------:R-:W-:Y:S04]  /*04e0*/  BSSY.RECONVERGENT B0, `(.L_x_6) ;  /* 0x0000011000007945 */ /* 0x000fe80003800200 */
[----:B------:R3:W-:Y:S01]  /*04f0*/  @!P0 STS [R12], RZ ;  /* 0x000000ff0c008388 */ /* 0x0007e20000000800 */
[----:B------:R-:W-:-:S03]  /*0500*/  NOP ;  /* 0x0000000000007918 */ /* 0x000fc60000000000 */
[----:B------:R3:W-:Y:S02]  /*0510*/  @!P3 STS [UR8+0x24], R2 ;  /* 0x00002402ff00b988 */ /* 0x0007e40008000808 */
[----:B--23--:R-:W-:Y:S02]  /*0520*/  UIMAD UR4, UR4, UR6, UR9 ;  /* 0x00000006040472a4 */ /* 0x00cfe4000f8e0209 */
[----:B------:R2:W-:Y:S02]  /*0530*/  @!P3 STS [UR8+0x20], R9 ;  /* 0x00002009ff00b988 */ /* 0x0005e40008000808 */
[----:B----4-:R-:W-:-:S04]  /*0540*/  UIMAD UR4, UR4, UR5, UR7 ;  /* 0x00000005040472a4 */ /* 0x010fc8000f8e0207 */
[----:B------:R-:W-:-:S04]  /*0550*/  UIMAD UR4, UR4, 0x180, URZ ;  /* 0x00000180040478a4 */ /* 0x000fc8000f8e02ff */
[----:B-----5:R-:W-:-:S04]  /*0560*/  UIADD3 UR24, UP0, UPT, UR4, UR20, URZ ;  /* 0x0000001404187290 */ /* 0x020fc8000ff1e0ff */
[----:B------:R-:W-:Y:S01]  /*0570*/  ULEA.HI.X.SX32 UR25, UR4, UR21, 0x1, UP0 ;  /* 0x0000001504197291 */ /* 0x000fe200080f0eff */
[----:B--2---:R-:W-:Y:S11]  /*0580*/  @P3 BRA `(.L_x_7) ;  /* 0x0000000000183947 */ /* 0x004ff60003800000 */
[----:B------:R-:W2:Y:S01]  /*0590*/  LDS R3, [UR8+0x8] ;  /* 0x00000808ff037984 */ /* 0x000ea20008000800 */
[----:B------:R-:W3:Y:S01]  /*05a0*/  LDC.64 R10, c[0x0][0x380] ;  /* 0x0000e000ff0a7b82 */ /* 0x000ee20000000a00 */
[----:B------:R-:W-:Y:S02]  /*05b0*/  IMAD.MOV.U32 R4, RZ, RZ, 0x70 ;  /* 0x00000070ff047424 */ /* 0x000fe400078e00ff */
[----:B---3--:R3:W-:Y:S03]  /*05c0*/  STS.64 [UR8], R10 ;  /* 0x0000000aff007988 */ /* 0x0087e60008000a08 */
[----:B--2---:R-:W-:-:S05]  /*05d0*/  LOP3.LUT R3, R3, 0x10, R4, 0xd8, !PT ;  /* 0x0000001003037812 */ /* 0x004fca00078ed804 */
[----:B------:R3:W-:Y:S02]  /*05e0*/  STS [UR8+0x8], R3 ;  /* 0x00000803ff007988 */ /* 0x0007e40008000808 */
.L_x_7:
[----:B------:R-:W-:Y:S05]  /*05f0*/  BSYNC.RECONVERGENT B0 ;  /* 0x0000000000007941 */ /* 0x000fea0003800200 */
.L_x_6:
[----:B------:R-:W-:Y:S04]  /*0600*/  BSSY.RECONVERGENT B0, `(.L_x_8) ;  /* 0x000000a000007945 */ /* 0x000fe80003800200 */
[----:B------:R-:W-:Y:S05]  /*0610*/  @P3 BRA `(.L_x_9) ;  /* 0x0000000000203947 */ /* 0x000fea0003800000 */
[----:B---3--:R-:W2:Y:S01]  /*0620*/  LDS R3, [UR8+0x34] ;  /* 0x00003408ff037984 */ /* 0x008ea20008000800 */
[----:B------:R-:W-:Y:S02]  /*0630*/  IMAD.MOV.U32 R4, RZ, RZ, 0x3f000000 ;  /* 0x3f000000ff047424 */ /* 0x000fe400078e00ff */
[----:B------:R-:W-:Y:S01]  /*0640*/  @!P3 IMAD.MOV.U32 R5, RZ, RZ, 0x7f ;  /* 0x0000007fff05b424 */ /* 0x000fe200078e00ff */
[----:B------:R-:W3:Y:S02]  /*0650*/  @!P3 LDS R8, [UR8+0x38] ;  /* 0x00003808ff08b984 */ /* 0x000ee40008000800 */
[----:B--2---:R-:W-:Y:S02]  /*0660*/  LOP3.LUT R3, R3, 0xff000000, R4, 0xb8, !PT ;  /* 0xff00000003037812 */ /* 0x004fe400078eb804 */
[----:B---3--:R-:W-:-:S03]  /*0670*/  @!P3 LOP3.LUT R4, R8, 0xff, R5, 0xb8, !PT ;  /* 0x000000ff0804b812 */ /* 0x008fc600078eb805 */
[----:B------:R2:W-:Y:S04]  /*0680*/  STS [UR8+0x34], R3 ;  /* 0x00003403ff007988 */ /* 0x0005e80008000808 */
[----:B------:R2:W-:Y:S02]  /*0690*/  @!P3 STS [UR8+0x38], R4 ;  /* 0x00003804ff00b988 */ /* 0x0005e40008000808 */
.L_x_9:
[----:B------:R-:W-:Y:S05]  /*06a0*/  BSYNC.RECONVERGENT B0 ;  /* 0x0000000000007941 */ /* 0x000fea0003800200 */
.L_x_8:
[----:B------:R-:W-:Y:S04]  /*06b0*/  BSSY.RECONVERGENT B0, `(.L_x_10) ;  /* 0x000000e000007945 */ /* 0x000fe80003800200 */
[----:B------:R-:W-:Y:S05]  /*06c0*/  @P3 BRA `(.L_x_11) ;  /* 0x0000000000303947 */ /* 0x000fea0003800000 */
[----:B--2---:R-:W2:Y:S01]  /*06d0*/  LDS R4, [UR8+0x34] ;  /* 0x00003408ff047984 */ /* 0x004ea20008000800 */
[----:B---3--:R-:W3:Y:S03]  /*06e0*/  LDC.64 R10, c[0x0][0x3a8] ;  /* 0x0000ea00ff0a7b82 */ /* 0x008ee60000000a00 */
[----:B------:R-:W4:Y:S01]  /*06f0*/  LDS R3, [UR8+0x1c] ;  /* 0x00001c08ff037984 */ /* 0x000f220008000800 */
[C---:B---3--:R-:W-:Y:S01]  /*0700*/  SHF.L.U64.HI R8, R10.reuse, 0x1, R11 ;  /* 0x000000010a087819 */ /* 0x048fe2000001020b */
[----:B------:R-:W-:-:S03]  /*0710*/  IMAD.SHL.U32 R5, R10, 0x2, RZ ;  /* 0x000000020a057824 */ /* 0x000fc600078e00ff */
[--C-:B------:R-:W-:Y:S02]  /*0720*/  SHF.R.U32.HI R10, RZ, 0x4, R8.reuse ;  /* 0x00000004ff0a7819 */ /* 0x100fe40000011608 */
[----:B------:R-:W-:-:S05]  /*0730*/  SHF.R.U64 R5, R5, 0x4, R8 ;  /* 0x0000000405057819 */ /* 0x000fca0000001208 */
[----:B------:R5:W-:Y:S01]  /*0740*/  STS [UR8+0xc], R5 ;  /* 0x00000c05ff007988 */ /* 0x000be20008000808 */
[----:B--2---:R-:W-:Y:S02]  /*0750*/  LOP3.LUT R4, R4, 0x7, RZ, 0xb8, !PT ;  /* 0x0000000704047812 */ /* 0x004fe400078eb8ff */
[----:B----4-:R-:W-:-:S03]  /*0760*/  LOP3.LUT R3, R3, 0xf, R10, 0xb8, !PT ;  /* 0x0000000f03037812 */ /* 0x010fc600078eb80a */
[----:B------:R5:W-:Y:S04]  /*0770*/  STS [UR8+0x34], R4 ;  /* 0x00003404ff007988 */ /* 0x000be80008000808 */
[----:B------:R5:W-:Y:S02]  /*0780*/  STS [UR8+0x1c], R3 ;  /* 0x00001c03ff007988 */ /* 0x000be40008000808 */
.L_x_11:
[----:B------:R-:W-:Y:S05]  /*0790*/  BSYNC.RECONVERGENT B0 ;  /* 0x0000000000007941 */ /* 0x000fea0003800200 */
.L_x_10:
[----:B------:R-:W-:Y:S04]  /*07a0*/  BSSY.RECONVERGENT B1, `(.L_x_12) ;  /* 0x000001a000017945 */ /* 0x000fe80003800200 */
[----:B------:R-:W-:Y:S04]  /*07b0*/  BSSY.RELIABLE B0, `(.L_x_13) ;  /* 0x0000015000007945 */ /* 0x000fe80003800100 */
[----:B------:R-:W-:Y:S05]  /*07c0*/  @P3 BRA `(.L_x_14) ;  /* 0x0000000000203947 */ /* 0x000fea0003800000 */
[----:B--23-5:R-:W2:Y:S02]  /*07d0*/  LDS R3, [UR8+0x34] ;  /* 0x00003408ff037984 */ /* 0x02cea40008000800 */
[----:B--2---:R-:W-:-:S05]  /*07e0*/  LOP3.LUT R3, R3, 0x38, RZ, 0xb8, !PT ;  /* 0x0000003803037812 */ /* 0x004fca00078eb8ff */
[----:B------:R2:W-:Y:S01]  /*07f0*/  STS [UR8+0x34], R3 ;  /* 0x00003403ff007988 */ /* 0x0005e20008000808 */
[----:B------:R-:W-:Y:S05]  /*0800*/  @P3 BRA `(.L_x_15) ;  /* 0x0000000000203947 */ /* 0x000fea0003800000 */
[----:B--2---:R-:W2:Y:S01]  /*0810*/  LDS R3, [UR8+0x8] ;  /* 0x00000808ff037984 */ /* 0x004ea20008000800 */
[----:B------:R-:W-:-:S05]  /*0820*/  IMAD.MOV.U32 R4, RZ, RZ, 0x780 ;  /* 0x00000780ff047424 */ /* 0x000fca00078e00ff */
[----:B--2---:R-:W-:-:S05]  /*0830*/  LOP3.LUT R3, R3, 0x300, R4, 0xd8, !PT ;  /* 0x0000030003037812 */ /* 0x004fca00078ed804 */
[----:B------:R4:W-:Y:S02]  /*0840*/  STS [UR8+0x8], R3 ;  /* 0x00000803ff007988 */ /* 0x0009e40008000808 */
.L_x_14:
[----:B------:R-:W-:Y:S05]  /*0850*/  @P3 BRA `(.L_x_16) ;  /* 0x0000000000283947 */ /* 0x000fea0003800000 */
[----:B--2345:R-:W2:Y:S02]  /*0860*/  LDS R3, [UR8+0x8] ;  /* 0x00000808ff037984 */ /* 0x03cea40008000800 */
[----:B--2---:R-:W-:-:S05]  /*0870*/  LOP3.LUT R3, R3, 0x1800, RZ, 0xb8, !PT ;  /* 0x0000180003037812 */ /* 0x004fca00078eb8ff */
[----:B------:R3:W-:Y:S02]  /*0880*/  STS [UR8+0x8], R3 ;  /* 0x00000803ff007988 */ /* 0x0007e40008000808 */
.L_x_15:
[----:B------:R-:W-:Y:S05]  /*0890*/  @P3 BREAK.RELIABLE B0 ;  /* 0x0000000000003942 */ /* 0x000fea0003800100 */
[----:B------:R-:W-:Y:S05]  /*08a0*/  @P3 BRA `(.L_x_17) ;  /* 0x0000000000243947 */ /* 0x000fea0003800000 */
[----:B------:R-:W4:Y:S01]  /*08b0*/  LDS R4, [UR8+0x8] ;  /* 0x00000808ff047984 */ /* 0x000f220008000800 */
[----:B--23--:R-:W-:-:S05]  /*08c0*/  IMAD.MOV.U32 R3, RZ, RZ, 0x6000 ;  /* 0x00006000ff037424 */ /* 0x00cfca00078e00ff */
[----:B----4-:R-:W-:-:S04]  /*08d0*/  LOP3.LUT R3, R4, 0x6000, R3, 0xd8, !PT ;  /* 0x0000600004037812 */ /* 0x010fc800078ed803 */
[----:B------:R-:W-:-:S05]  /*08e0*/  LOP3.LUT R3, R3, 0x400000, RZ, 0xb8, !PT ;  /* 0x0040000003037812 */ /* 0x000fca00078eb8ff */
[----:B------:R2:W-:Y:S02]  /*08f0*/  STS [UR8+0x8], R3 ;  /* 0x00000803ff007988 */ /* 0x0005e40008000808 */
.L_x_16:
[----:B------:R-:W-:Y:S05]  /*0900*/  BSYNC.RELIABLE B0 ;  /* 0x0000000000007941 */ /* 0x000fea0003800100 */
.L_x_13:
[----:B--2345:R-:W2:Y:S02]  /*0910*/  @!P3 LDS R3, [UR8+0x8] ;  /* 0x00000808ff03b984 */ /* 0x03cea40008000800 */
[----:B--2---:R-:W-:-:S05]  /*0920*/  @!P3 LOP3.LUT R3, R3, 0x8000, RZ, 0xb8, !PT ;  /* 0x000080000303b812 */ /* 0x004fca00078eb8ff */
[----:B------:R4:W-:Y:S02]  /*0930*/  @!P3 STS [UR8+0x8], R3 ;  /* 0x00000803ff00b988 */ /* 0x0009e40008000808 */
.L_x_17:
[----:B------:R-:W-:Y:S05]  /*0940*/  BSYNC.RECONVERGENT B1 ;  /* 0x0000000000017941 */ /* 0x000fea0003800200 */
.L_x_12:
[----:B------:R-:W-:Y:S05]  /*0950*/  WARPSYNC.ALL ;  /* 0x0000000000007948 */ /* 0x000fea0003800000 */
[----:B------:R-:W-:Y:S01]  /*0960*/  NOP ;  /* 0x0000000000007918 */ /* 0x000fe20000000000 */
[----:B------:R-:W-:Y:S05]  /*0970*/  @P0 BRA `(.L_x_18) ;  /* 0x0000000000300947 */ /* 0x000fea0003800000 */
[----:B--234-:R-:W2:Y:S01]  /*0980*/  S2R R3, SR_LANEID ;  /* 0x0000000000037919 */ /* 0x01cea20000000000 */
[----:B------:R-:W-:Y:S05]  /*0990*/  WARPSYNC.ALL ;  /* 0x0000000000007948 */ /* 0x000fea0003800000 */
[----:B------:R-:W-:Y:S01]  /*09a0*/  NOP ;  /* 0x0000000000007918 */ /* 0x000fe20000000000 */
[----:B--2---:R-:W-:-:S05]  /*09b0*/  IMAD.SHL.U32 R3, R3, 0x4, RZ ;  /* 0x0000000403037824 */ /* 0x004fca00078e00ff */
[----:B------:R-:W2:Y:S01]  /*09c0*/  LDS R7, [R3+UR8] ;  /* 0x0000000803077984 */ /* 0x000ea20008000800 */
[----:B------:R-:W-:-:S05]  /*09d0*/  IADD3 R4, P1, PT, R3, UR24, RZ ;  /* 0x0000001803047c10 */ /* 0x000fca000ff3e0ff */
[----:B------:R-:W-:-:S05]  /*09e0*/  IMAD.X R5, RZ, RZ, UR25, P1 ;  /* 0x00000019ff057e24 */ /* 0x000fca00088e06ff */
[----:B--2---:R5:W2:Y:S01]  /*09f0*/  ATOMG.E.EXCH.STRONG.GPU PT, RZ, [R4], R7 ;  /* 0x0000000704ff73a8 */ /* 0x004aa200041ee100 */
[----:B------:R-:W-:-:S04]  /*0a00*/  DEPBAR {5,4,3,2,1,0} ;  /* 0x0000003f0000791a */ /* 0x000fc80000000000 */
[----:B------:R-:W3:Y:S02]  /*0a10*/  CCTL.E.C.LDCU.IV.DEEP [UR24] ;  /* 0x0000000018007540 */ /* 0x000ee40009c08000 */
[----:B---3--:R5:W-:Y:S01]  /*0a20*/  UTMACCTL.IV [UR24] ;  /* 0x00000000180079b9 */ /* 0x008be20008000000 */
[----:B------:R-:W-:Y:S01]  /*0a30*/  NOP ;  /* 0x0000000000007918 */ /* 0x000fe20000000000 */
.L_x_18:
[----:B------:R-:W-:Y:S05]  /*0a40*/  @P0 BRA `(.L_x_19) ;  /* 0x00000000000c0947 */ /* 0x000fea0003800000 */
[----:B------:R0:W-:Y:S01]  /*0a50*/  UTMACMDFLUSH ;  /* 0x00000000000079b7 */ /* 0x0001e20000000000 */
[----:B------:R-:W-:Y:S05]  /*0a60*/  @P0 BRA `(.L_x_19) ;  /* 0x0000000000040947 */ /* 0x000fea0003800000 */
[----:B------:R-:W-:-:S04]  /*0a70*/  DEPBAR.LE SB0, 0x0 ;  /* 0x000080000000791a */ /* 0x000fc80000000000 */
.L_x_19:
[----:B------:R-:W-:Y:S05]  /*0a80*/  WARPSYNC.ALL ;  /* 0x0000000000007948 */ /* 0x000fea0003800000 */
[----:B------:R-:W-:Y:S01]  /*0a90*/  NOP ;  /* 0x0000000000007918 */ /* 0x000fe20000000000 */
[----:B--2---:R-:W-:Y:S06]  /*0aa0*/  BAR.SYNC.DEFER_BLOCKING 0x0 ;  /* 0x0000000000007b1d */ /* 0x004fec0000010000 */
[----:B------:R-:W-:Y:S02]  /*0ab0*/  BSSY.RECONVERGENT B1, `(.L_x_20) ;  /* 0x000000b000017945 */ /* 0x000fe40003800200 */
[----:B------:R-:W-:Y:S06]  /*0ac0*/  BAR.SYNC.DEFER_BLOCKING 0x0 ;  /* 0x0000000000007b1d */ /* 0x000fec0000010000 */
[----:B------:R2:W-:Y:S01]  /*0ad0*/  @!P0 STS [R12], RZ ;  /* 0x000000ff0c008388 */ /* 0x0005e20000000800 */
[----:B------:R-:W-:Y:S01]  /*0ae0*/  NOP ;  /* 0x0000000000007918 */ /* 0x000fe20000000000 */
[----:B------:R-:W-:Y:S05]  /*0af0*/  @P3 BRA `(.L_x_21) ;  /* 0x0000000000183947 */ /* 0x000fea0003800000 */
[----:B---34-:R-:W3:Y:S01]  /*0b00*/  LDS R3, [UR8+0x8] ;  /* 0x00000808ff037984 */ /* 0x018ee20008000800 */
[----:B------:R-:W4:Y:S01]  /*0b10*/  LDC.64 R10, c[0x0][0x388] ;  /* 0x0000e200ff0a7b82 */ /* 0x000f220000000a00 */
[----:B-----5:R-:W-:Y:S02]  /*0b20*/  IMAD.MOV.U32 R4, RZ, RZ, 0x70 ;  /* 0x00000070ff047424 */ /* 0x020fe400078e00ff */
[----:B----4-:R4:W-:Y:S03]  /*0b30*/  STS.64 [UR8], R10 ;  /* 0x0000000aff007988 */ /* 0x0109e60008000a08 */
[----:B---3--:R-:W-:-:S05]  /*0b40*/  LOP3.LUT R3, R3, 0x10, R4, 0xd8, !PT ;  /* 0x0000001003037812 */ /* 0x008fca00078ed804 */
[----:B------:R4:W-:Y:S02]  /*0b50*/  STS [UR8+0x8], R3 ;  /* 0x00000803ff007988 */ /* 0x0009e40008000808 */
.L_x_21:
[----:B-----5:R-:W-:Y:S05]  /*0b60*/  BSYNC.RECONVERGENT B1 ;  /* 0x0000000000017941 */ /* 0x020fea0003800200 */
.L_x_20:
[----:B------:R-:W-:Y:S04]  /*0b70*/  BSSY.RECONVERGENT B2, `(.L_x_22) ;  /* 0x000000f000027945 */ /* 0x000fe80003800200 */
[----:B------:R-:W-:Y:S04]  /*0b80*/  BSSY.RELIABLE B1, `(.L_x_23) ;  /* 0x000000c000017945 */ /* 0x000fe80003800100 */
[----:B------:R-:W-:Y:S05]  /*0b90*/  @P3 BRA `(.L_x_24) ;  /* 0x0000000000283947 */ /* 0x000fea0003800000 */
[----:B---34-:R-:W3:Y:S01]  /*0ba0*/  LDS R3, [UR8+0x34] ;  /* 0x00003408ff037984 */ /* 0x018ee20008000800 */
[----:B------:R-:W-:Y:S01]  /*0bb0*/  IMAD.MOV.U32 R4, RZ, RZ, 0x3f000000 ;  /* 0x3f000000ff047424 */ /* 0x000fe200078e00ff */
[----:B------:R-:W-:Y:S05]  /*0bc0*/  @P3 BREAK.RELIABLE B1 ;  /* 0x0000000000013942 */ /* 0x000fea0003800100 */
[----:B---3--:R-:W-:-:S05]  /*0bd0*/  LOP3.LUT R3, R3, 0xff000000, R4, 0xb8, !PT ;  /* 0xff00000003037812 */ /* 0x008fca00078eb804 */
[----:B------:R3:W-:Y:S01]  /*0be0*/  STS [UR8+0x34], R3 ;  /* 0x00003403ff007988 */ /* 0x0007e20008000808 */
[----:B------:R-:W-:Y:S05]  /*0bf0*/  @P3 BRA `(.L_x_25) ;  /* 0x0000000000183947 */ /* 0x000fea0003800000 */
[----:B------:R-:W4:Y:S01]  /*0c00*/  LDS R4, [UR8+0x38] ;  /* 0x00003808ff047984 */ /* 0x000f220008000800 */
[----:B---3--:R-:W-:-:S05]  /*0c10*/  IMAD.MOV.U32 R3, RZ, RZ, 0x3f ;  /* 0x0000003fff037424 */ /* 0x008fca00078e00ff */
[----:B----4-:R-:W-:-:S05]  /*0c20*/  LOP3.LUT R3, R4, 0xff, R3, 0xb8, !PT ;  /* 0x000000ff04037812 */ /* 0x010fca00078eb803 */
[----:B------:R5:W-:Y:S02]  /*0c30*/  STS [UR8+0x38], R3 ;  /* 0x00003803ff007988 */ /* 0x000be40008000808 */
.L_x_24:
[----:B------:R-:W-:Y:S05]  /*0c40*/  BSYNC.RELIABLE B1 ;  /* 0x0000000000017941 */ /* 0x000fea0003800100 */
.L_x_23:
[----:B------:R2:W-:Y:S02]  /*0c50*/  @!P3 STS [UR8+0x20], R9 ;  /* 0x00002009ff00b988 */ /* 0x0005e40008000808 */
.L_x_25:
[----:B------:R-:W-:Y:S05]  /*0c60*/  BSYNC.RECONVERGENT B2 ;  /* 0x0000000000027941 */ /* 0x000fea0003800200 */
.L_x_22:
[----:B------:R-:W-:Y:S05]  /*0c70*/  WARPSYNC.ALL ;  /* 0x0000000000007948 */ /* 0x000fea0003800000 */
[----:B------:R-:W-:Y:S01]  /*0c80*/  NOP ;  /* 0x0000000000007918 */ /* 0x000fe20000000000 */
[----:B---345:R-:W3:Y:S01]  /*0c90*/  LDC R3, c[0x0][0x39c] ;  /* 0x0000e700ff037b82 */ /* 0x038ee20000000800 */
[----:B------:R-:W-:Y:S01]  /*0ca0*/  BSSY.RECONVERGENT B2, `(.L_x_26) ;  /* 0x0000010000027945 */ /* 0x000fe20003800200 */
[----:B---3--:R-:W-:-:S05]  /*0cb0*/  VIADD R3, R3, 0xffffffff ;  /* 0xffffffff03037836 */ /* 0x008fca0000000000 */
[----:B------:R3:W-:Y:S01]  /*0cc0*/  @!P3 STS [UR8+0x24], R3 ;  /* 0x00002403ff00b988 */ /* 0x0007e20008000808 */
[----:B------:R-:W-:Y:S05]  /*0cd0*/  @P3 BRA `(.L_x_27) ;  /* 0x0000000000303947 */ /* 0x000fea0003800000 */
[----:B------:R-:W4:Y:S01]  /*0ce0*/  LDS R5, [UR8+0x34] ;  /* 0x00003408ff057984 */ /* 0x000f220008000800 */
[----:B------:R-:W5:Y:S03]  /*0cf0*/  LDC.64 R10, c[0x0][0x3b0] ;  /* 0x0000ec00ff0a7b82 */ /* 0x000f660000000a00 */
[----:B------:R-:W2:Y:S01]  /*0d00*/  LDS R4, [UR8+0x1c] ;  /* 0x00001c08ff047984 */ /* 0x000ea20008000800 */
[C---:B-----5:R-:W-:Y:S01]  /*0d10*/  SHF.L.U64.HI R8, R10.reuse, 0x1, R11 ;  /* 0x000000010a087819 */ /* 0x060fe2000001020b */
[----:B------:R-:W-:-:S03]  /*0d20*/  IMAD.SHL.U32 R7, R10, 0x2, RZ ;  /* 0x000000020a077824 */ /* 0x000fc600078e00ff */
[--C-:B--2---:R-:W-:Y:S02]  /*0d30*/  SHF.R.U32.HI R9, RZ, 0x4, R8.reuse ;  /* 0x00000004ff097819 */ /* 0x104fe40000011608 */
[----:B------:R-:W-:-:S05]  /*0d40*/  SHF.R.U64 R7, R7, 0x4, R8 ;  /* 0x0000000407077819 */ /* 0x000fca0000001208 */
[----:B------:R5:W-:Y:S01]  /*0d50*/  STS [UR8+0xc], R7 ;  /* 0x00000c07ff007988 */ /* 0x000be20008000808 */
[----:B----4-:R-:W-:Y:S02]  /*0d60*/  LOP3.LUT R5, R5, 0x7, RZ, 0xb8, !PT ;  /* 0x0000000705057812 */ /* 0x010fe400078eb8ff */
[----:B------:R-:W-:-:S03]  /*0d70*/  LOP3.LUT R4, R4, 0xf, R9, 0xb8, !PT ;  /* 0x0000000f04047812 */ /* 0x000fc600078eb809 */
[----:B------:R5:W-:Y:S04]  /*0d80*/  STS [UR8+0x34], R5 ;  /* 0x00003405ff007988 */ /* 0x000be80008000808 */
[----:B------:R5:W-:Y:S02]  /*0d90*/  STS [UR8+0x1c], R4 ;  /* 0x00001c04ff007988 */ /* 0x000be40008000808 */
.L_x_27:
[----:B------:R-:W-:Y:S05]  /*0da0*/  BSYNC.RECONVERGENT B2 ;  /* 0x0000000000027941 */ /* 0x000fea0003800200 */
.L_x_26:
[----:B------:R-:W-:Y:S04]  /*0db0*/  BSSY.RECONVERGENT B3, `(.L_x_28) ;  /* 0x000001a000037945 */ /* 0x000fe80003800200 */
[----:B------:R-:W-:Y:S04]  /*0dc0*/  BSSY.RELIABLE B2, `(.L_x_29) ;  /* 0x0000015000027945 */ /* 0x000fe80003800100 */
[----:B------:R-:W-:Y:S05]  /*0dd0*/  @P3 BRA `(.L_x_30) ;  /* 0x0000000000203947 */ /* 0x000fea0003800000 */
[----:B-----5:R-:W4:Y:S02]  /*0de0*/  LDS R4, [UR8+0x34] ;  /* 0x00003408ff047984 */ /* 0x020f240008000800 */
[----:B----4-:R-:W-:-:S05]  /*0df0*/  LOP3.LUT R4, R4, 0x38, RZ, 0xb8, !PT ;  /* 0x0000003804047812 */ /* 0x010fca00078eb8ff */
[----:B------:R4:W-:Y:S01]  /*0e00*/  STS [UR8+0x34], R4 ;  /* 0x00003404ff007988 */ /* 0x0009e20008000808 */
[----:B------:R-:W-:Y:S05]  /*0e10*/  @P3 BRA `(.L_x_31) ;  /* 0x0000000000203947 */ /* 0x000fea0003800000 */
[----:B----4-:R-:W4:Y:S01]  /*0e20*/  LDS R4, [UR8+0x8] ;  /* 0x00000808ff047984 */ /* 0x010f220008000800 */
[----:B------:R-:W-:-:S05]  /*0e30*/  IMAD.MOV.U32 R5, RZ, RZ, 0x780 ;  /* 0x00000780ff057424 */ /* 0x000fca00078e00ff */
[----:B----4-:R-:W-:-:S05]  /*0e40*/  LOP3.LUT R4, R4, 0x300, R5, 0xd8, !PT ;  /* 0x0000030004047812 */ /* 0x010fca00078ed805 */
[----:B------:R4:W-:Y:S02]  /*0e50*/  STS [UR8+0x8], R4 ;  /* 0x00000804ff007988 */ /* 0x0009e40008000808 */
.L_x_30:
[----:B------:R-:W-:Y:S05]  /*0e60*/  @P3 BRA `(.L_x_32) ;  /* 0x0000000000283947 */ /* 0x000fea0003800000 */
[----:B----45:R-:W4:Y:S02]  /*0e70*/  LDS R4, [UR8+0x8] ;  /* 0x00000808ff047984 */ /* 0x030f240008000800 */
[----:B----4-:R-:W-:-:S05]  /*0e80*/  LOP3.LUT R4, R4, 0x1800, RZ, 0xb8, !PT ;  /* 0x0000180004047812 */ /* 0x010fca00078eb8ff */
[----:B------:R5:W-:Y:S02]  /*0e90*/  STS [UR8+0x8], R4 ;  /* 0x00000804ff007988 */ /* 0x000be40008000808 */
.L_x_31:
[----:B------:R-:W-:Y:S05]  /*0ea0*/  @P3 BREAK.RELIABLE B2 ;  /* 0x0000000000023942 */ /* 0x000fea0003800100 */
[----:B------:R-:W-:Y:S05]  /*0eb0*/  @P3 BRA `(.L_x_33) ;  /* 0x0000000000243947 */ /* 0x000fea0003800000 */
[----:B----45:R-:W4:Y:S01]  /*0ec0*/  LDS R4, [UR8+0x8] ;  /* 0x00000808ff047984 */ /* 0x030f220008000800 */
[----:B------:R-:W-:-:S05]  /*0ed0*/  IMAD.MOV.U32 R5, RZ, RZ, 0x6000 ;  /* 0x00006000ff057424 */ /* 0x000fca00078e00ff */
[----:B----4-:R-:W-:-:S04]  /*0ee0*/  LOP3.LUT R4, R4, 0x6000, R5, 0xd8, !PT ;  /* 0x0000600004047812 */ /* 0x010fc800078ed805 */
[----:B------:R-:W-:-:S05]  /*0ef0*/  LOP3.LUT R4, R4, 0x400000, RZ, 0xb8, !PT ;  /* 0x0040000004047812 */ /* 0x000fca00078eb8ff */
[----:B------:R4:W-:Y:S02]  /*0f00*/  STS [UR8+0x8], R4 ;  /* 0x00000804ff007988 */ /* 0x0009e40008000808 */
.L_x_32:
[----:B------:R-:W-:Y:S05]  /*0f10*/  BSYNC.RELIABLE B2 ;  /* 0x0000000000027941 */ /* 0x000fea0003800100 */
.L_x_29:
[----:B----45:R-:W4:Y:S02]  /*0f20*/  @!P3 LDS R4, [UR8+0x8] ;  /* 0x00000808ff04b984 */ /* 0x030f240008000800 */
[----:B----4-:R-:W-:-:S05]  /*0f30*/  @!P3 LOP3.LUT R4, R4, 0x8000, RZ, 0xb8, !PT ;  /* 0x000080000404b812 */ /* 0x010fca00078eb8ff */
[----:B------:R4:W-:Y:S02]  /*0f40*/  @!P3 STS [UR8+0x8], R4 ;  /* 0x00000804ff00b988 */ /* 0x0009e40008000808 */
.L_x_33:
[----:B------:R-:W-:Y:S05]  /*0f50*/  BSYNC.RECONVERGENT B3 ;  /* 0x0000000000037941 */ /* 0x000fea0003800200 */
.L_x_28:
[----:B------:R-:W-:Y:S05]  /*0f60*/  WARPSYNC.ALL ;  /* 0x0000000000007948 */ /* 0x000fea0003800000 */
[----:B------:R-:W-:Y:S01]  /*0f70*/  NOP ;  /* 0x0000000000007918 */ /* 0x000fe20000000000 */
[----:B------:R-:W-:-:S04]  /*0f80*/  UIADD3 UR5, UPT, UPT, UR4, 0x80, URZ ;  /* 0x0000008004057890 */ /* 0x000fc8000fffe0ff */
[----:B------:R-:W-:-:S04]  /*0f90*/  UIADD3 UR26, UP0, UPT, UR5, UR20, URZ ;  /* 0x00000014051a7290 */ /* 0x000fc8000ff1e0ff */
[----:B------:R-:W-:Y:S01]  /*0fa0*/  ULEA.HI.X.SX32 UR27, UR5, UR21, 0x1, UP0 ;  /* 0x00000015051b7291 */ /* 0x000fe200080f0eff */
[----:B------:R-:W-:Y:S11]  /*0fb0*/  @P0 BRA `(.L_x_34) ;  /* 0x0000000000300947 */ /* 0x000ff60003800000 */
[----:B----45:R-:W4:Y:S01]  /*0fc0*/  S2R R4, SR_LANEID ;  /* 0x0000000000047919 */ /* 0x030f220000000000 */
[----:B------:R-:W-:Y:S05]  /*0fd0*/  WARPSYNC.ALL ;  /* 0x0000000000007948 */ /* 0x000fea0003800000 */
[----:B------:R-:W-:Y:S01]  /*0fe0*/  NOP ;  /* 0x0000000000007918 */ /* 0x000fe20000000000 */
[----:B----4-:R-:W-:-:S05]  /*0ff0*/  IMAD.SHL.U32 R8, R4, 0x4, RZ ;  /* 0x0000000404087824 */ /* 0x010fca00078e00ff */
[----:B------:R-:W4:Y:S01]  /*1000*/  LDS R7, [R8+UR8] ;  /* 0x0000000808077984 */ /* 0x000f220008000800 */
[----:B------:R-:W-:-:S05]  /*1010*/  IADD3 R4, P1, PT, R8, UR26, RZ ;  /* 0x0000001a08047c10 */ /* 0x000fca000ff3e0ff */
[----:B------:R-:W-:-:S05]  /*1020*/  IMAD.X R5, RZ, RZ, UR27, P1 ;  /* 0x0000001bff057e24 */ /* 0x000fca00088e06ff */
[----:B----4-:R4:W5:Y:S01]  /*1030*/  ATOMG.E.EXCH.STRONG.GPU PT, RZ, [R4], R7 ;  /* 0x0000000704ff73a8 */ /* 0x01096200041ee100 */
[----:B------:R-:W-:-:S04]  /*1040*/  DEPBAR {5,4,3,2,1,0} ;  /* 0x0000003f0000791a */ /* 0x000fc80000000000 */
[----:B------:R-:W2:Y:S02]  /*1050*/  CCTL.E.C.LDCU.IV.DEEP [UR26] ;  /* 0x000000001a007540 */ /* 0x000ea40009c08000 */
[----:B--2---:R4:W-:Y:S01]  /*1060*/  UTMACCTL.IV [UR26] ;  /* 0x000000001a0079b9 */ /* 0x0049e20008000000 */
[----:B------:R-:W-:Y:S01]  /*1070*/  NOP ;  /* 0x0000000000007918 */ /* 0x000fe20000000000 */
.L_x_34:
[----:B------:R-:W-:Y:S05]  /*1080*/  @P0 BRA `(.L_x_35) ;  /* 0x00000000000c0947 */ /* 0x000fea0003800000 */
[----:B------:R0:W-:Y:S01]  /*1090*/  UTMACMDFLUSH ;  /* 0x00000000000079b7 */ /* 0x0001e20000000000 */
[----:B------:R-:W-:Y:S05]  /*10a0*/  @P0 BRA `(.L_x_35) ;  /* 0x0000000000040947 */ /* 0x000fea0003800000 */
[----:B------:R-:W-:-:S04]  /*10b0*/  DEPBAR.LE SB0, 0x0 ;  /* 0x000080000000791a */ /* 0x000fc80000000000 */
.L_x_35:
[----:B------:R-:W-:Y:S05]  /*10c0*/  WARPSYNC.ALL ;  /* 0x0000000000007948 */ /* 0x000fea0003800000 */
[----:B------:R-:W-:Y:S01]  /*10d0*/  NOP ;  /* 0x0000000000007918 */ /* 0x000fe20000000000 */
[----:B-----5:R-:W-:Y:S06]  /*10e0*/  BAR.SYNC.DEFER_BLOCKING 0x0 ;  /* 0x0000000000007b1d */ /* 0x020fec0000010000 */
[----:B------:R-:W-:Y:S02]  /*10f0*/  BSSY.RECONVERGENT B3, `(.L_x_36) ;  /* 0x000000b000037945 */ /* 0x000fe40003800200 */
[----:B------:R-:W-:Y:S06]  /*1100*/  BAR.SYNC.DEFER_BLOCKING 0x0 ;  /* 0x0000000000007b1d */ /* 0x000fec0000010000 */
[----:B------:R5:W-:Y:S01]  /*1110*/  @!P0 STS [R12], RZ ;  /* 0x000000ff0c008388 */ /* 0x000be20000000800 */
[----:B------:R-:W-:Y:S01]  /*1120*/  NOP ;  /* 0x0000000000007918 */ /* 0x000fe20000000000 */
[----:B------:R-:W-:Y:S05]  /*1130*/  @P3 BRA `(.L_x_37) ;  /* 0x0000000000183947 */ /* 0x000fea0003800000 */
[----:B----4-:R-:W4:Y:S01]  /*1140*/  LDS R4, [UR8+0x8] ;  /* 0x00000808ff047984 */ /* 0x010f220008000800 */
[----:B--2---:R-:W2:Y:S01]  /*1150*/  LDC.64 R8, c[0x0][0x390] ;  /* 0x0000e400ff087b82 */ /* 0x004ea20000000a00 */
[----:B------:R-:W-:Y:S02]  /*1160*/  IMAD.MOV.U32 R5, RZ, RZ, 0x70 ;  /* 0x00000070ff057424 */ /* 0x000fe400078e00ff */
[----:B--2---:R2:W-:Y:S03]  /*1170*/  STS.64 [UR8], R8 ;  /* 0x00000008ff007988 */ /* 0x0045e60008000a08 */
[----:B----4-:R-:W-:-:S05]  /*1180*/  LOP3.LUT R4, R4, 0x10, R5, 0xd8, !PT ;  /* 0x0000001004047812 */ /* 0x010fca00078ed805 */
[----:B------:R2:W-:Y:S02]  /*1190*/  STS [UR8+0x8], R4 ;  /* 0x00000804ff007988 */ /* 0x0005e40008000808 */
.L_x_37:
[----:B----4-:R-:W-:Y:S05]  /*11a0*/  BSYNC.RECONVERGENT B3 ;  /* 0x0000000000037941 */ /* 0x010fea0003800200 */
.L_x_36:
[----:B------:R-:W-:Y:S04]  /*11b0*/  BSSY.RECONVERGENT B4, `(.L_x_38) ;  /* 0x0000011000047945 */ /* 0x000fe80003800200 */
[----:B------:R-:W-:Y:S04]  /*11c0*/  BSSY.RELIABLE B3, `(.L_x_39) ;  /* 0x000000e000037945 */ /* 0x000fe80003800100 */
[----:B------:R-:W-:Y:S05]  /*11d0*/  @P3 BRA `(.L_x_40) ;  /* 0x0000000000243947 */ /* 0x000fea0003800000 */
[----:B--2---:R-:W2:Y:S01]  /*11e0*/  LDS R4, [UR8+0x34] ;  /* 0x00003408ff047984 */ /* 0x004ea20008000800 */
[----:B------:R-:W-:-:S05]  /*11f0*/  IMAD.MOV.U32 R5, RZ, RZ, 0x3f000000 ;  /* 0x3f000000ff057424 */ /* 0x000fca00078e00ff */
[----:B--2---:R-:W-:-:S05]  /*1200*/  LOP3.LUT R4, R4, 0xff000000, R5, 0xb8, !PT ;  /* 0xff00000004047812 */ /* 0x004fca00078eb805 */
[----:B------:R2:W-:Y:S01]  /*1210*/  STS [UR8+0x34], R4 ;  /* 0x00003404ff007988 */ /* 0x0005e20008000808 */
[----:B------:R-:W-:Y:S05]  /*1220*/  @P3 BRA `(.L_x_41) ;  /* 0x00000000001c3947 */ /* 0x000fea0003800000 */
[----:B--2---:R-:W2:Y:S01]  /*1230*/  LDS R4, [UR8+0x38] ;  /* 0x00003808ff047984 */ /* 0x004ea20008000800 */
[----:B------:R-:W-:-:S05]  /*1240*/  IMAD.MOV.U32 R5, RZ, RZ, 0x7f ;  /* 0x0000007fff057424 */ /* 0x000fca00078e00ff */
[----:B--2---:R-:W-:-:S05]  /*1250*/  LOP3.LUT R4, R4, 0xff, R5, 0xb8, !PT ;  /* 0x000000ff04047812 */ /* 0x004fca00078eb805 */
[----:B------:R4:W-:Y:S02]  /*1260*/  STS [UR8+0x38], R4 ;  /* 0x00003804ff007988 */ /* 0x0009e40008000808 */
.L_x_40:
[----:B------:R-:W-:Y:S05]  /*1270*/  @P3 BREAK.RELIABLE B3 ;  /* 0x0000000000033942 */ /* 0x000fea0003800100 */
[----:B------:R-:W-:Y:S05]  /*1280*/  @P3 BRA `(.L_x_42) ;  /* 0x00000000000c3947 */ /* 0x000fea0003800000 */
[----:B------:R2:W-:Y:S02]  /*1290*/  STS [UR8+0x20], R3 ;  /* 0x00002003ff007988 */ /* 0x0005e40008000808 */
.L_x_41:
[----:B------:R-:W-:Y:S05]  /*12a0*/  BSYNC.RELIABLE B3 ;  /* 0x0000000000037941 */ /* 0x000fea0003800100 */
.L_x_39:
[----:B------:R2:W-:Y:S02]  /*12b0*/  @!P3 STS [UR8+0x24], R2 ;  /* 0x00002402ff00b988 */ /* 0x0005e40008000808 */
.L_x_42:
[----:B------:R-:W-:Y:S05]  /*12c0*/  BSYNC.RECONVERGENT B4 ;  /* 0x0000000000047941 */ /* 0x000fea0003800200 */
.L_x_38:
[----:B------:R-:W-:Y:S05]  /*12d0*/  WARPSYNC.ALL ;  /* 0x0000000000007948 */ /* 0x000fea0003800000 */
[----:B------:R-:W-:Y:S01]  /*12e0*/  NOP ;  /* 0x0000000000007918 */ /* 0x000fe20000000000 */
[----:B------:R-:W-:Y:S04]  /*12f0*/  BSSY.RECONVERGENT B4, `(.L_x_43) ;  /* 0x000000e000047945 */ /* 0x000fe80003800200 */
[----:B------:R-:W-:Y:S05]  /*1300*/  @P3 BRA `(.L_x_44) ;  /* 0x0000000000303947 */ /* 0x000fea0003800000 */
[----:B--23--:R-:W2:Y:S01]  /*1310*/  LDS R3, [UR8+0x34] ;  /* 0x00003408ff037984 */ /* 0x00cea20008000800 */
[----:B----4-:R-:W3:Y:S03]  /*1320*/  LDC.64 R4, c[0x0][0x3b8] ;  /* 0x0000ee00ff047b82 */ /* 0x010ee60000000a00 */
        /* <DEDUP_REMOVED lines=10> */
.L_x_44:
[----:B------:R-:W-:Y:S05]  /*13d0*/  BSYNC.RECONVERGENT B4 ;  /* 0x0000000000047941 */ /* 0x000fea0003800200 */
.L_x_43:
[----:B------:R-:W-:Y:S04]  /*13e0*/  BSSY.RECONVERGENT B5, `(.L_x_45) ;  /* 0x000001a000057945 */ /* 0x000fe80003800200 */
[----:B------:R-:W-:Y:S04]  /*13f0*/  BSSY.RELIABLE B4, `(.L_x_46) ;  /* 0x0000015000047945 */ /* 0x000fe80003800100 */
[----:B------:R-:W-:Y:S05]  /*1400*/  @P3 BRA `(.L_x_47) ;  /* 0x0000000000203947 */ /* 0x000fea0003800000 */
[----:B--23--:R-:W2:Y:S02]  /*1410*/  LDS R2, [UR8+0x34] ;  /* 0x00003408ff027984 */ /* 0x00cea40008000800 */
[----:B--2---:R-:W-:-:S05]  /*1420*/  LOP3.LUT R2, R2, 0x38, RZ, 0xb8, !PT ;  /* 0x0000003802027812 */ /* 0x004fca00078eb8ff */
[----:B------:R2:W-:Y:S01]  /*1430*/  STS [UR8+0x34], R2 ;  /* 0x00003402ff007988 */ /* 0x0005e20008000808 */
[----:B------:R-:W-:Y:S05]  /*1440*/  @P3 BRA `(.L_x_48) ;  /* 0x0000000000203947 */ /* 0x000fea0003800000 */
[----:B--2---:R-:W2:Y:S01]  /*1450*/  LDS R2, [UR8+0x8] ;  /* 0x00000808ff027984 */ /* 0x004ea20008000800 */
[----:B------:R-:W-:-:S05]  /*1460*/  IMAD.MOV.U32 R3, RZ, RZ, 0x780 ;  /* 0x00000780ff037424 */ /* 0x000fca00078e00ff */
[----:B--2---:R-:W-:-:S05]  /*1470*/  LOP3.LUT R2, R2, 0x300, R3, 0xd8, !PT ;  /* 0x0000030002027812 */ /* 0x004fca00078ed803 */
[----:B------:R2:W-:Y:S02]  /*1480*/  STS [UR8+0x8], R2 ;  /* 0x00000802ff007988 */ /* 0x0005e40008000808 */
.L_x_47:
[----:B------:R-:W-:Y:S05]  /*1490*/  @P3 BRA `(.L_x_49) ;  /* 0x0000000000283947 */ /* 0x000fea0003800000 */
[----:B--23--:R-:W2:Y:S02]  /*14a0*/  LDS R2, [UR8+0x8] ;  /* 0x00000808ff027984 */ /* 0x00cea40008000800 */
[----:B--2---:R-:W-:-:S05]  /*14b0*/  LOP3.LUT R2, R2, 0x1800, RZ, 0xb8, !PT ;  /* 0x0000180002027812 */ /* 0x004fca00078eb8ff */
[----:B------:R3:W-:Y:S02]  /*14c0*/  STS [UR8+0x8], R2 ;  /* 0x00000802ff007988 */ /* 0x0007e40008000808 */
.L_x_48:
[----:B------:R-:W-:Y:S05]  /*14d0*/  @P3 BREAK.RELIABLE B4 ;  /* 0x0000000000043942 */ /* 0x000fea0003800100 */
[----:B------:R-:W-:Y:S05]  /*14e0*/  @P3 BRA `(.L_x_50) ;  /* 0x0000000000243947 */ /* 0x000fea0003800000 */
[----:B--23--:R-:W2:Y:S01]  /*14f0*/  LDS R2, [UR8+0x8] ;  /* 0x00000808ff027984 */ /* 0x00cea20008000800 */
[----:B------:R-:W-:-:S05]  /*1500*/  IMAD.MOV.U32 R3, RZ, RZ, 0x6000 ;  /* 0x00006000ff037424 */ /* 0x000fca00078e00ff */
[----:B--2---:R-:W-:-:S04]  /*1510*/  LOP3.LUT R2, R2, 0x6000, R3, 0xd8, !PT ;  /* 0x0000600002027812 */ /* 0x004fc800078ed803 */
[----:B------:R-:W-:-:S05]  /*1520*/  LOP3.LUT R2, R2, 0x400000, RZ, 0xb8, !PT ;  /* 0x0040000002027812 */ /* 0x000fca00078eb8ff */
[----:B------:R2:W-:Y:S02]  /*1530*/  STS [UR8+0x8], R2 ;  /* 0x00000802ff007988 */ /* 0x0005e40008000808 */
.L_x_49:
[----:B------:R-:W-:Y:S05]  /*1540*/  BSYNC.RELIABLE B4 ;  /* 0x0000000000047941 */ /* 0x000fea0003800100 */
.L_x_46:
[----:B--23--:R-:W2:Y:S02]  /*1550*/  @!P3 LDS R2, [UR8+0x8] ;  /* 0x00000808ff02b984 */ /* 0x00cea40008000800 */
[----:B--2---:R-:W-:-:S05]  /*1560*/  @!P3 LOP3.LUT R2, R2, 0x8000, RZ, 0xb8, !PT ;  /* 0x000080000202b812 */ /* 0x004fca00078eb8ff */
[----:B------:R2:W-:Y:S02]  /*1570*/  @!P3 STS [UR8+0x8], R2 ;  /* 0x00000802ff00b988 */ /* 0x0005e40008000808 */
.L_x_50:
[----:B------:R-:W-:Y:S05]  /*1580*/  BSYNC.RECONVERGENT B5 ;  /* 0x0000000000057941 */ /* 0x000fea0003800200 */
.L_x_45:
[----:B------:R-:W-:Y:S05]  /*1590*/  WARPSYNC.ALL ;  /* 0x0000000000007948 */ /* 0x000fea0003800000 */
[----:B------:R-:W-:Y:S01]  /*15a0*/  NOP ;  /* 0x0000000000007918 */ /* 0x000fe20000000000 */
[----:B------:R-:W-:-:S04]  /*15b0*/  UIADD3 UR4, UPT, UPT, UR4, 0x100, URZ ;  /* 0x0000010004047890 */ /* 0x000fc8000fffe0ff */
[----:B------:R-:W-:-:S04]  /*15c0*/  UIADD3 UR20, UP0, UPT, UR4, UR20, URZ ;  /* 0x0000001404147290 */ /* 0x000fc8000ff1e0ff */
[----:B------:R-:W-:Y:S01]  /*15d0*/  ULEA.HI.X.SX32 UR21, UR4, UR21, 0x1, UP0 ;  /* 0x0000001504157291 */ /* 0x000fe200080f0eff */
[----:B------:R-:W-:Y:S11]  /*15e0*/  @P0 BRA `(.L_x_51) ;  /* 0x0000000000300947 */ /* 0x000ff60003800000 */
[----:B--23--:R-:W2:Y:S01]  /*15f0*/  S2R R2, SR_LANEID ;  /* 0x0000000000027919 */ /* 0x00cea20000000000 */
[----:B------:R-:W-:Y:S05]  /*1600*/  WARPSYNC.ALL ;  /* 0x0000000000007948 */ /* 0x000fea0003800000 */
[----:B------:R-:W-:Y:S01]  /*1610*/  NOP ;  /* 0x0000000000007918 */ /* 0x000fe20000000000 */
[----:B--2-4-:R-:W-:-:S05]  /*1620*/  IMAD.SHL.U32 R4, R2, 0x4, RZ ;  /* 0x0000000402047824 */ /* 0x014fca00078e00ff */
[----:B------:R-:W2:Y:S01]  /*1630*/  LDS R5, [R4+UR8] ;  /* 0x0000000804057984 */ /* 0x000ea20008000800 */
[----:B------:R-:W-:-:S05]  /*1640*/  IADD3 R2, P1, PT, R4, UR20, RZ ;  /* 0x0000001404027c10 */ /* 0x000fca000ff3e0ff */
[----:B------:R-:W-:-:S05]  /*1650*/  IMAD.X R3, RZ, RZ, UR21, P1 ;  /* 0x00000015ff037e24 */ /* 0x000fca00088e06ff */
[----:B--2---:R2:W3:Y:S01]  /*1660*/  ATOMG.E.EXCH.STRONG.GPU PT, RZ, [R2], R5 ;  /* 0x0000000502ff73a8 */ /* 0x0044e200041ee100 */
[----:B------:R-:W-:-:S04]  /*1670*/  DEPBAR {5,4,3,2,1,0} ;  /* 0x0000003f0000791a */ /* 0x000fc80000000000 */
[----:B------:R-:W4:Y:S02]  /*1680*/  CCTL.E.C.LDCU.IV.DEEP [UR20] ;  /* 0x0000000014007540 */ /* 0x000f240009c08000 */
[----:B----4-:R2:W-:Y:S01]  /*1690*/  UTMACCTL.IV [UR20] ;  /* 0x00000000140079b9 */ /* 0x0105e20008000000 */
[----:B------:R-:W-:Y:S01]  /*16a0*/  NOP ;  /* 0x0000000000007918 */ /* 0x000fe20000000000 */
.L_x_51:
[----:B------:R-:W-:Y:S05]  /*16b0*/  @P0 BRA `(.L_x_52) ;  /* 0x00000000000c0947 */ /* 0x000fea0003800000 */
[----:B------:R0:W-:Y:S01]  /*16c0*/  UTMACMDFLUSH ;  /* 0x00000000000079b7 */ /* 0x0001e20000000000 */
[----:B------:R-:W-:Y:S05]  /*16d0*/  @P0 BRA `(.L_x_52) ;  /* 0x0000000000040947 */ /* 0x000fea0003800000 */
[----:B------:R-:W-:-:S04]  /*16e0*/  DEPBAR.LE SB0, 0x0 ;  /* 0x000080000000791a */ /* 0x000fc80000000000 */
.L_x_52:
[----:B------:R-:W-:Y:S05]  /*16f0*/  WARPSYNC.ALL ;  /* 0x0000000000007948 */ /* 0x000fea0003800000 */
[----:B------:R-:W-:Y:S01]  /*1700*/  NOP ;  /* 0x0000000000007918 */ /* 0x000fe20000000000 */
[----:B---3--:R-:W-:Y:S01]  /*1710*/  BAR.SYNC.DEFER_BLOCKING 0x0 ;  /* 0x0000000000007b1d */ /* 0x008fe20000010000 */
[----:B--2---:R-:W-:Y:S01]  /*1720*/  SHF.R.U32.HI R2, RZ, 0x5, R0 ;  /* 0x00000005ff027819 */ /* 0x004fe20000011600 */
[----:B------:R-:W-:Y:S01]  /*1730*/  UIADD3 UR12, UPT, UPT, UR8, 0xc010, URZ ;  /* 0x0000c010080c7890 */ /* 0x000fe2000fffe0ff */
[----:B------:R-:W-:Y:S01]  /*1740*/  ISETP.GE.AND P0, PT, R6, 0x1, PT ;  /* 0x000000010600780c */ /* 0x000fe20003f06270 */
[----:B------:R-:W-:Y:S01]  /*1750*/  USHF.L.U32 UR15, UR7, 0x7, URZ ;  /* 0x00000007070f7899 */ /* 0x000fe200080006ff */
[----:B------:R-:W-:Y:S01]  /*1760*/  R2UR UR22, R2 ;  /* 0x00000000021672ca */ /* 0x000fe200000e0000 */
[----:B------:R-:W-:Y:S01]  /*1770*/  VOTEU.ALL UP0, P3 ;  /* 0x0000000000ff7886 */ /* 0x000fe20001800000 */
[----:B------:R-:W-:Y:S01]  /*1780*/  UMOV UR4, 0x1 ;  /* 0x0000000100047882 */ /* 0x000fe20000000000 */
[----:B------:R-:W-:Y:S01]  /*1790*/  VOTEU.ALL UP1, P3 ;  /* 0x0000000000ff7886 */ /* 0x000fe20001820000 */
[----:B------:R-:W-:Y:S01]  /*17a0*/  USHF.L.U32 UR19, UR9, 0x6, URZ ;  /* 0x0000000609137899 */ /* 0x000fe200080006ff */
[----:B------:R-:W-:Y:S01]  /*17b0*/  BSSY.RECONVERGENT B5, `(.L_x_53) ;  /* 0x0000018000057945 */ /* 0x000fe20003800200 */
[----:B------:R-:W-:-:S04]  /*17c0*/  @!UP0 UIADD3 UR10, UPT, UPT, -UR4, 0x100000, URZ ;  /* 0x00100000040a8890 */ /* 0x000fc8000fffe1ff */
[----:B------:R-:W-:Y:S02]  /*17d0*/  @!UP0 USHF.L.U32 UR11, UR10, 0xb, URZ ;  /* 0x0000000b0a0b8899 */ /* 0x000fe400080006ff */
[----:B------:R-:W-:Y:S02]  /*17e0*/  @!UP0 USHF.L.U32 UR10, UR10, 0x1, URZ ;  /* 0x000000010a0a8899 */ /* 0x000fe400080006ff */
[----:B------:R-:W-:-:S04]  /*17f0*/  @!UP0 UIADD3 UR4, UPT, UPT, -UR4, 0x100000, URZ ;  /* 0x0010000004048890 */ /* 0x000fc8000fffe1ff */
[----:B------:R-:W-:Y:S02]  /*1800*/  @!UP0 USHF.L.U32 UR5, UR4, 0xb, URZ ;  /* 0x0000000b04058899 */ /* 0x000fe400080006ff */
[----:B------:R-:W-:Y:S01]  /*1810*/  @!UP0 USHF.L.U32 UR4, UR4, 0x1, URZ ;  /* 0x0000000104048899 */ /* 0x000fe200080006ff */
[----:B------:R-:W-:Y:S01]  /*1820*/  VOTEU.ALL UP0, P3 ;  /* 0x0000000000ff7886 */ /* 0x000fe20001800000 */
[----:B------:R-:W2:Y:S04]  /*1830*/  FENCE.VIEW.ASYNC.S ;  /* 0x00000000000073c6 */ /* 0x000ea80000000000 */
[----:B--2---:R2:W3:Y:S06]  /*1840*/  @!UP0 SYNCS.EXCH.64 URZ, [UR8+0xc000], UR10 ;  /* 0x00c0000a08ff85b2 */ /* 0x0044ec0008000100 */
[----:B------:R2:W3:Y:S02]  /*1850*/  @!UP1 SYNCS.EXCH.64 URZ, [UR8+0xc010], UR4 ;  /* 0x00c0100408ff95b2 */ /* 0x0004e40008000100 */
[----:B---3--:R-:W-:Y:S06]  /*1860*/  BAR.SYNC.DEFER_BLOCKING 0x0 ;  /* 0x0000000000007b1d */ /* 0x008fec0000010000 */
[----:B------:R-:W-:Y:S05]  /*1870*/  @P3 BRA `(.L_x_54) ;  /* 0x00000000002c3947 */ /* 0x000fea0003800000 */
[----:B--2---:R-:W-:Y:S02]  /*1880*/  UMOV UR4, 0x1 ;  /* 0x0000000100047882 */ /* 0x004fe40000000000 */
[----:B------:R-:W-:-:S04]  /*1890*/  UIADD3 UR10, UPT, UPT, -UR4, 0x100000, URZ ;  /* 0x00100000040a7890 */ /* 0x000fc8000fffe1ff */
[----:B------:R-:W-:Y:S02]  /*18a0*/  USHF.L.U32 UR11, UR10, 0xb, URZ ;  /* 0x0000000b0a0b7899 */ /* 0x000fe400080006ff */
[----:B------:R-:W-:Y:S02]  /*18b0*/  USHF.L.U32 UR10, UR10, 0x1, URZ ;  /* 0x000000010a0a7899 */ /* 0x000fe400080006ff */
[----:B------:R-:W-:-:S04]  /*18c0*/  UIADD3 UR4, UPT, UPT, -UR4, 0x100000, URZ ;  /* 0x0010000004047890 */ /* 0x000fc8000fffe1ff */
[----:B------:R-:W-:Y:S02]  /*18d0*/  USHF.L.U32 UR5, UR4, 0xb, URZ ;  /* 0x0000000b04057899 */ /* 0x000fe400080006ff */
[----:B------:R-:W-:Y:S01]  /*18e0*/  USHF.L.U32 UR4, UR4, 0x1, URZ ;  /* 0x0000000104047899 */ /* 0x000fe200080006ff */
[----:B------:R-:W2:Y:S03]  /*18f0*/  FENCE.VIEW.ASYNC.S ;  /* 0x00000000000073c6 */ /* 0x000ea60000000000 */
[----:B--2---:R3:W2:Y:S08]  /*1900*/  SYNCS.EXCH.64 URZ, [UR8+0xc008], UR10 ;  /* 0x00c0080a08ff75b2 */ /* 0x0046b00008000100 */
[----:B------:R3:W4:Y:S02]  /*1910*/  SYNCS.EXCH.64 URZ, [UR8+0xc018], UR4 ;  /* 0x00c0180408ff75b2 */ /* 0x0007240008000100 */
[----:B---3--:R-:W-:Y:S01]  /*1920*/  NOP ;  /* 0x0000000000007918 */ /* 0x008fe20000000000 */
.L_x_54:
[----:B--2---:R-:W-:Y:S05]  /*1930*/  BSYNC.RECONVERGENT B5 ;  /* 0x0000000000057941 */ /* 0x004fea0003800200 */
.L_x_53:
[----:B------:R-:W-:Y:S05]  /*1940*/  @!P0 BRA `(.L_x_55) ;  /* 0x0000000800748947 */ /* 0x000fea0003800000 */
[----:B----4-:R-:W-:Y:S01]  /*1950*/  BAR.SYNC.DEFER_BLOCKING 0x0 ;  /* 0x0000000000007b1d */ /* 0x010fe20000010000 */
[----:B------:R-:W-:Y:S01]  /*1960*/  @!P3 IMAD.MOV.U32 R2, RZ, RZ, 0x6000 ;  /* 0x00006000ff02b424 */ /* 0x000fe200078e00ff */
[----:B------:R-:W-:Y:S02]  /*1970*/  ELECT P1, URZ, PT ;  /* 0x0000000000ff782f */ /* 0x000fe40003820000 */
[----:B------:R-:W-:Y:S02]  /*1980*/  ELECT P0, URZ, PT ;  /* 0x0000000000ff782f */ /* 0x000fe40003800000 */
[C---:B------:R-:W-:Y:S01]  /*1990*/  ISETP.LT.U32.AND P1, PT, R36.reuse, 0x20, P1 ;  /* 0x000000202400780c */ /* 0x040fe20000f21070 */
[----:B------:R-:W-:Y:S01]  /*19a0*/  UMOV UR11, UR15 ;  /* 0x0000000f000b7c82 */ /* 0x000fe20008000000 */
[----:B------:R-:W-:Y:S01]  /*19b0*/  ISETP.LT.U32.AND P0, PT, R36, 0x20, P0 ;  /* 0x000000202400780c */ /* 0x000fe20000701070 */
[----:B------:R-:W-:-:S10]  /*19c0*/  UIADD3 UR16, UPT, UPT, UR8, 0x8000, URZ ;  /* 0x0000800008107890 */ /* 0x000fd4000fffe0ff */
[----:B------:R-:W-:Y:S01]  /*19d0*/  VOTEU.ANY UP0, P1 ;  /* 0x0000000000ff7886 */ /* 0x000fe20000800100 */
[----:B------:R-:W-:Y:S01]  /*19e0*/  VOTEU.ANY UP2, P1 ;  /* 0x0000000000ff7886 */ /* 0x000fe20000840100 */
[----:B------:R-:W-:Y:S01]  /*19f0*/  VOTEU.ANY UP1, P0 ;  /* 0x0000000000ff7886 */ /* 0x000fe20000020100 */
[----:B------:R-:W-:Y:S01]  /*1a00*/  VOTEU.ANY UP3, P0 ;  /* 0x0000000000ff7886 */ /* 0x000fe20000060100 */
[----:B------:R2:W-:Y:S01]  /*1a10*/  @!P3 SYNCS.ARRIVE.TRANS64 RZ, [UR8+0xc000], R2 ;  /* 0x00c00002ffffb9a7 */ /* 0x0005e20008000008 */
[----:B------:R3:W-:Y:S06]  /*1a20*/  MEMBAR.ALL.CTA ;  /* 0x0000000000007992 */ /* 0x0007ec0000008000 */
[----:B---3--:R-:W3:Y:S01]  /*1a30*/  FENCE.VIEW.ASYNC.S ;  /* 0x00000000000073c6 */ /* 0x008ee20000000000 */
[----:B------:R-:W-:Y:S01]  /*1a40*/  @UP0 UIADD3 UR9, UPT, UPT, UR8, 0xc000, URZ ;  /* 0x0000c00008090890 */ /* 0x000fe2000fffe0ff */
[----:B------:R-:W-:Y:S01]  /*1a50*/  @UP0 UMOV UR10, URZ ;  /* 0x000000ff000a0c82 */ /* 0x000fe20008000000 */
[----:B------:R-:W-:Y:S01]  /*1a60*/  @UP1 UIADD3 UR17, UPT, UPT, UR8, 0xc000, URZ ;  /* 0x0000c00008111890 */ /* 0x000fe2000fffe0ff */
[----:B------:R-:W-:Y:S01]  /*1a70*/  @UP1 UMOV UR18, URZ ;  /* 0x000000ff00121c82 */ /* 0x000fe20008000000 */
[----:B------:R-:W-:Y:S01]  /*1a80*/  UISETP.NE.U32.AND UP0, UPT, UR22, URZ, UPT ;  /* 0x000000ff1600728c */ /* 0x000fe2000bf05070 */
[----:B---3--:R-:W-:Y:S06]  /*1a90*/  BAR.SYNC.DEFER_BLOCKING 0x0 ;  /* 0x0000000000007b1d */ /* 0x008fec0000010000 */
[----:B------:R2:W-:Y:S02]  /*1aa0*/  @UP2 UTMALDG.2D [UR8], [UR24] ;  /* 0x00000008180025b4 */ /* 0x0005e40008008000 */
[----:B------:R-:W-:Y:S06]  /*1ab0*/  BAR.SYNC.DEFER_BLOCKING 0x0 ;  /* 0x0000000000007b1d */ /* 0x000fec0000010000 */
[----:B------:R2:W-:Y:S02]  /*1ac0*/  @UP3 UTMALDG.2D [UR16], [UR26] ;  /* 0x000000101a0035b4 */ /* 0x0005e40008008000 */
[----:B------:R-:W-:Y:S06]  /*1ad0*/  BAR.SYNC.DEFER_BLOCKING 0x0 ;  /* 0x0000000000007b1d */ /* 0x000fec0000010000 */
[----:B------:R-:W3:Y:S02]  /*1ae0*/  SYNCS.PHASECHK.TRANS64.TRYWAIT P0, [UR8+0xc000], RZ ;  /* 0x00c000ffff0075a7 */ /* 0x000ee40008001108 */
[----:B--23--:R-:W-:Y:S05]  /*1af0*/  @!P0 BRA `(.L_x_56) ;  /* 0x0000000c00ac8947 */ /* 0x00cfea0003800000 */
.L_x_70:
[----:B------:R-:W-:Y:S05]  /*1b00*/  BRA.U UP0, `(.L_x_57) ;  /* 0x0000000100747547 */ /* 0x000fea000b800000 */
[----:B------:R-:W-:Y:S02]  /*1b10*/  USHF.R.U32.HI UR6, URZ, 0x4, UR8 ;  /* 0x00000004ff067899 */ /* 0x000fe40008011608 */
[----:B------:R-:W-:Y:S02]  /*1b20*/  USHF.R.U32.HI UR10, URZ, 0x4, UR16 ;  /* 0x00000004ff0a7899 */ /* 0x000fe40008011610 */
[----:B------:R-:W-:Y:S02]  /*1b30*/  USGXT.U32 UR6, UR6, 0xe ;  /* 0x0000000e0606789a */ /* 0x000fe40008000000 */
[----:B------:R-:W-:Y:S02]  /*1b40*/  USGXT.U32 UR10, UR10, 0xe ;  /* 0x0000000e0a0a789a */ /* 0x000fe40008000000 */
[----:B------:R-:W-:Y:S02]  /*1b50*/  UIADD3 UR32, UP0, UPT, UR6, 0x2, URZ ;  /* 0x0000000206207890 */ /* 0x000fe4000ff1e0ff */
[----:B------:R-:W-:Y:S01]  /*1b60*/  UIADD3 UR34, UP1, UPT, UR10, 0x2, URZ ;  /* 0x000000020a227890 */ /* 0x000fe2000ff3e0ff */
[----:B------:R-:W-:Y:S01]  /*1b70*/  UMOV UR4, URZ ;  /* 0x000000ff00047c82 */ /* 0x000fe20008000000 */
[----:B------:R-:W-:Y:S01]  /*1b80*/  UMOV UR5, URZ ;  /* 0x000000ff00057c82 */ /* 0x000fe20008000000 */
[----:B------:R-:W-:-:S02]  /*1b90*/  UIADD3.X UR33, UPT, UPT, UR4, 0x40004040, URZ, UP0, !UPT ;  /* 0x4000404004217890 */ /* 0x000fc400087fe4ff */
[----:B------:R-:W-:Y:S02]  /*1ba0*/  UIADD3.X UR35, UPT, UPT, UR5, 0x40004040, URZ, UP1, !UPT ;  /* 0x4000404005237890 */ /* 0x000fe40008ffe4ff */
[----:B------:R-:W-:Y:S02]  /*1bb0*/  UIADD3.64 UR4, UPT, UPT, UR32, 0x2, URZ ;  /* 0x0000000220047897 */ /* 0x000fe4000fffe0ff */
[----:B------:R-:W-:Y:S02]  /*1bc0*/  UIADD3.64 UR16, UPT, UPT, UR34, 0x2, URZ ;  /* 0x0000000222107897 */ /* 0x000fe4000fffe0ff */
[----:B------:R-:W-:Y:S02]  /*1bd0*/  UIADD3.64 UR28, UPT, UPT, UR32, 0x4, URZ ;  /* 0x00000004201c7897 */ /* 0x000fe4000fffe0ff */
[----:B------:R-:W-:Y:S01]  /*1be0*/  UIADD3.64 UR30, UPT, UPT, UR34, 0x4, URZ ;  /* 0x00000004221e7897 */ /* 0x000fe2000fffe0ff */
[----:B------:R-:W-:Y:S01]  /*1bf0*/  UMOV UR36, 0x0 ;  /* 0x0000000000247882 */ /* 0x000fe20000000000 */
[----:B------:R-:W-:Y:S01]  /*1c00*/  UMOV UR37, 0x8100010 ;  /* 0x0810001000257882 */ /* 0x000fe20000000000 */
[----:B------:R-:W-:Y:S01]  /*1c10*/  UMOV UR7, 0x40004040 ;  /* 0x4000404000077882 */ /* 0x000fe20000000000 */
[----:B------:R-:W-:Y:S01]  /*1c20*/  UMOV UR11, 0x40004040 ;  /* 0x40004040000b7882 */ /* 0x000fe20000000000 */
[----:B------:R-:W-:Y:S01]  /*1c30*/  UMOV UR38, 0x0 ;  /* 0x0000000000267882 */ /* 0x000fe20000000000 */
[----:B------:R-:W-:Y:S01]  /*1c40*/  UMOV UR39, 0x8100010 ;  /* 0x0810001000277882 */ /* 0x000fe20000000000 */
[----:B------:R-:W-:Y:S01]  /*1c50*/  UMOV UR40, 0x0 ;  /* 0x0000000000287882 */ /* 0x000fe20000000000 */
[----:B------:R-:W-:Y:S01]  /*1c60*/  UMOV UR41, 0x8100010 ;  /* 0x0810001000297882 */ /* 0x000fe20000000000 */
[----:B------:R2:W-:Y:S01]  /*1c70*/  UTCHMMA gdesc[UR6], gdesc[UR10], tmem[UR23], tmem[UR36], idesc[UR37], !UPT ;  /* 0x00ff240a060075ea */ /* 0x0005e2000f800017 */
[----:B------:R-:W-:Y:S01]  /*1c80*/  UMOV UR42, 0x0 ;  /* 0x00000000002a7882 */ /* 0x000fe20000000000 */
[----:B------:R-:W-:Y:S01]  /*1c90*/  UMOV UR43, 0x8100010 ;  /* 0x08100010002b7882 */ /* 0x000fe20000000000 */
[----:B------:R2:W-:Y:S01]  /*1ca0*/  UTCHMMA gdesc[UR32], gdesc[UR34], tmem[UR23], tmem[UR38], idesc[UR39], UPT ;  /* 0x00ff2622200075ea */ /* 0x0005e2000b800017 */
[----:B------:R2:W-:Y:S01]  /*1cb0*/  UTCHMMA gdesc[UR4], gdesc[UR16], tmem[UR23], tmem[UR40], idesc[UR41], UPT ;  /* 0x00ff2810040075ea */ /* 0x0005e2000b800017 */
[----:B------:R2:W-:Y:S01]  /*1cc0*/  UTCHMMA gdesc[UR28], gdesc[UR30], tmem[UR23], tmem[UR42], idesc[UR43], UPT ;  /* 0x00ff2a1e1c0075ea */ /* 0x0005e2000b800017 */
[----:B------:R-:W-:Y:S01]  /*1cd0*/  NOP ;  /* 0x0000000000007918 */ /* 0x000fe20000000000 */
.L_x_57:
[----:B------:R-:W-:Y:S01]  /*1ce0*/  ELECT P0, URZ, PT ;  /* 0x0000000000ff782f */ /* 0x000fe20003800000 */
[----:B--2---:R-:W-:Y:S01]  /*1cf0*/  UMOV UR4, UR12 ;  /* 0x0000000c00047c82 */ /* 0x004fe20008000000 */
[----:B------:R-:W-:Y:S02]  /*1d00*/  UMOV UR5, URZ ;  /* 0x000000ff00057c82 */ /* 0x000fe40008000000 */
[----:B------:R-:W-:-:S13]  /*1d10*/  ISETP.LT.U32.AND P0, PT, R36, 0x20, P0 ;  /* 0x000000202400780c */ /* 0x000fda0000701070 */
[----:B------:R-:W-:Y:S01]  /*1d20*/  VOTEU.ANY UP0, P0 ;  /* 0x0000000000ff7886 */ /* 0x000fe20000000100 */
[----:B------:R-:W-:Y:S01]  /*1d30*/  VOTEU.ANY UP1, P0 ;  /* 0x0000000000ff7886 */ /* 0x000fe20000020100 */
[----:B------:R-:W-:-:S03]  /*1d40*/  ISETP.GE.U32.AND P0, PT, R6, 0x41, PT ;  /* 0x000000410600780c */ /* 0x000fc60003f06070 */
[----:B------:R-:W-:Y:S02]  /*1d50*/  @UP0 UMOV UR4, UR4 ;  /* 0x0000000400040c82 */ /* 0x000fe40008000000 */
[----:B------:R2:W-:Y:S01]  /*1d60*/  @UP1 UTCBAR [UR4], URZ ;  /* 0x000000ff040013e9 */ /* 0x0005e200080000ff */
[----:B------:R-:W-:Y:S06]  /*1d70*/  BAR.SYNC.DEFER_BLOCKING 0x0 ;  /* 0x0000000000007b1d */ /* 0x000fec0000010000 */
[----:B------:R-:W3:Y:S02]  /*1d80*/  SYNCS.PHASECHK.TRANS64.TRYWAIT P1, [UR8+0xc010], RZ ;  /* 0x00c010ffff0075a7 */ /* 0x000ee40008021108 */
[----:B--23--:R-:W-:Y:S05]  /*1d90*/  @!P1 BRA `(.L_x_58) ;  /* 0x0000000c00109947 */ /* 0x00cfea0003800000 */
.L_x_71:
[----:B------:R-:W-:Y:S01]  /*1da0*/  UMOV UR4, URZ ;  /* 0x000000ff00047c82 */ /* 0x000fe20008000000 */
[----:B------:R-:W-:Y:S05]  /*1db0*/  @!P0 BRA `(.L_x_55) ;  /* 0x0000000400588947 */ /* 0x000fea0003800000 */
[----:B------:R-:W2:Y:S01]  /*1dc0*/  LDCU UR29, c[0x0][0x3a0] ;  /* 0x00007400ff1d77ac */ /* 0x000ea20008000800 */
[----:B------:R-:W-:Y:S01]  /*1dd0*/  UMOV UR9, 0x1 ;  /* 0x0000000100097882 */ /* 0x000fe20000000000 */
[----:B------:R-:W-:-:S05]  /*1de0*/  UMOV UR14, 0x40 ;  /* 0x00000040000e7882 */ /* 0x000fca0000000000 */
.L_x_62:
[----:B------:R-:W-:Y:S01]  /*1df0*/  BAR.SYNC.DEFER_BLOCKING 0x0 ;  /* 0x0000000000007b1d */ /* 0x000fe20000010000 */
[----:B------:R-:W-:Y:S01]  /*1e00*/  ULEA UR28, UR9, UR8, 0x3 ;  /* 0x00000008091c7291 */ /* 0x000fe2000f8e18ff */
[----:B------:R-:W-:Y:S01]  /*1e10*/  @!P3 IMAD.MOV.U32 R2, RZ, RZ, 0x6000 ;  /* 0x00006000ff02b424 */ /* 0x000fe200078e00ff */
[----:B------:R-:W-:Y:S01]  /*1e20*/  ELECT P1, URZ, PT ;  /* 0x0000000000ff782f */ /* 0x000fe20003820000 */
[----:B------:R-:W-:-:S03]  /*1e30*/  ULEA UR12, UR9, UR8, 0xe ;  /* 0x00000008090c7291 */ /* 0x000fc6000f8e70ff */
[----:B------:R-:W-:Y:S02]  /*1e40*/  ISETP.LT.U32.AND P1, PT, R36, 0x20, P1 ;  /* 0x000000202400780c */ /* 0x000fe40000f21070 */
[----:B------:R-:W-:Y:S01]  /*1e50*/  ELECT P0, URZ, PT ;  /* 0x0000000000ff782f */ /* 0x000fe20003800000 */
[----:B------:R-:W-:-:S03]  /*1e60*/  ULEA UR16, UR9, UR8, 0xd ;  /* 0x0000000809107291 */ /* 0x000fc6000f8e68ff */
[----:B------:R-:W-:Y:S01]  /*1e70*/  ISETP.LT.U32.AND P0, PT, R36, 0x20, P0 ;  /* 0x000000202400780c */ /* 0x000fe20000701070 */
[----:B------:R-:W-:Y:S01]  /*1e80*/  UMOV UR18, UR14 ;  /* 0x0000000e00127c82 */ /* 0x000fe20008000000 */
[----:B------:R-:W-:Y:S02]  /*1e90*/  UIADD3 UR16, UPT, UPT, UR16, 0x8000, URZ ;  /* 0x0000800010107890 */ /* 0x000fe4000fffe0ff */
[----:B------:R-:W-:-:S03]  /*1ea0*/  USHF.L.U32 UR5, UR4, 0x1f, URZ ;  /* 0x0000001f04057899 */ /* 0x000fc600080006ff */
[----:B------:R-:W-:Y:S01]  /*1eb0*/  VOTEU.ANY UP0, P1 ;  /* 0x0000000000ff7886 */ /* 0x000fe20000800100 */
[----:B------:R3:W-:Y:S01]  /*1ec0*/  @!P3 SYNCS.ARRIVE.TRANS64 RZ, [UR28+0xc000], R2 ;  /* 0x00c00002ffffb9a7 */ /* 0x0007e2000800001c */
[----:B------:R4:W-:Y:S06]  /*1ed0*/  MEMBAR.ALL.CTA ;  /* 0x0000000000007992 */ /* 0x0009ec0000008000 */
[----:B----4-:R-:W4:Y:S01]  /*1ee0*/  FENCE.VIEW.ASYNC.S ;  /* 0x00000000000073c6 */ /* 0x010f220000000000 */
[----:B------:R-:W-:Y:S01]  /*1ef0*/  @UP0 UIADD3 UR13, UPT, UPT, UR28, 0xc000, URZ ;  /* 0x0000c0001c0d0890 */ /* 0x000fe2000fffe0ff */
[----:B----4-:R-:W-:Y:S01]  /*1f00*/  VOTEU.ANY UP0, P1 ;  /* 0x0000000000ff7886 */ /* 0x010fe20000800100 */
[----:B------:R-:W-:Y:S01]  /*1f10*/  VOTEU.ANY UP1, P0 ;  /* 0x0000000000ff7886 */ /* 0x000fe20000020100 */
[----:B---3--:R-:W-:-:S04]  /*1f20*/  IMAD.U32 R2, RZ, RZ, UR5 ;  /* 0x00000005ff027e24 */ /* 0x008fc8000f8e00ff */
[----:B------:R-:W-:Y:S01]  /*1f30*/  @UP1 UIADD3 UR17, UPT, UPT, UR28, 0xc000, URZ ;  /* 0x0000c0001c111890 */ /* 0x000fe2000fffe0ff */
[----:B------:R-:W-:Y:S01]  /*1f40*/  VOTEU.ANY UP1, P0 ;  /* 0x0000000000ff7886 */ /* 0x000fe20000020100 */
[----:B------:R-:W-:Y:S06]  /*1f50*/  BAR.SYNC.DEFER_BLOCKING 0x0 ;  /* 0x0000000000007b1d */ /* 0x000fec0000010000 */
[----:B------:R3:W-:Y:S01]  /*1f60*/  @UP0 UTMALDG.2D [UR12], [UR24] ;  /* 0x0000000c180005b4 */ /* 0x0007e20008008000 */
[----:B------:R-:W-:Y:S01]  /*1f70*/  UISETP.NE.U32.AND UP0, UPT, UR22, URZ, UPT ;  /* 0x000000ff1600728c */ /* 0x000fe2000bf05070 */
[----:B------:R-:W-:Y:S06]  /*1f80*/  BAR.SYNC.DEFER_BLOCKING 0x0 ;  /* 0x0000000000007b1d */ /* 0x000fec0000010000 */
[----:B------:R3:W-:Y:S02]  /*1f90*/  @UP1 UTMALDG.2D [UR16], [UR26] ;  /* 0x000000101a0015b4 */ /* 0x0007e40008008000 */
[----:B------:R-:W-:Y:S06]  /*1fa0*/  BAR.SYNC.DEFER_BLOCKING 0x0 ;  /* 0x0000000000007b1d */ /* 0x000fec0000010000 */
[----:B------:R-:W4:Y:S02]  /*1fb0*/  SYNCS.PHASECHK.TRANS64.TRYWAIT P0, [UR28+0xc000], R2 ;  /* 0x00c00002ff0075a7 */ /* 0x000f24000800111c */
[----:B---34-:R-:W-:Y:S05]  /*1fc0*/  @!P0 BRA `(.L_x_59) ;  /* 0x0000000800908947 */ /* 0x018fea0003800000 */
.L_x_72:
        /* <DEDUP_REMOVED lines=11> */
[----:B------:R-:W-:Y:S02]  /*2080*/  UIADD3 UR6, UP0, UPT, UR16, 0x2, URZ ;  /* 0x0000000210067890 */ /* 0x000fe4000ff1e0ff */
[----:B------:R-:W-:Y:S02]  /*2090*/  UIADD3 UR32, UP1, UPT, UR30, 0x2, URZ ;  /* 0x000000021e207890 */ /* 0x000fe4000ff3e0ff */
[----:B------:R-:W-:Y:S02]  /*20a0*/  UIADD3 UR34, UP2, UPT, UR16, 0x4, URZ ;  /* 0x0000000410227890 */ /* 0x000fe4000ff5e0ff */
[----:B------:R-:W-:Y:S02]  /*20b0*/  UIADD3 UR36, UP3, UPT, UR30, 0x4, URZ ;  /* 0x000000041e247890 */ /* 0x000fe4000ff7e0ff */
[----:B------:R-:W-:-:S02]  /*20c0*/  UIADD3.X UR7, UPT, UPT, UR17, URZ, URZ, UP0, !UPT ;  /* 0x000000ff11077290 */ /* 0x000fc400087fe4ff */
[----:B------:R-:W-:Y:S02]  /*20d0*/  UIADD3.X UR33, UPT, UPT, UR31, URZ, URZ, UP1, !UPT ;  /* 0x000000ff1f217290 */ /* 0x000fe40008ffe4ff */
[----:B------:R-:W-:Y:S02]  /*20e0*/  UIADD3.X UR35, UPT, UPT, UR17, URZ, URZ, UP2, !UPT ;  /* 0x000000ff11237290 */ /* 0x000fe400097fe4ff */
[----:B------:R-:W-:Y:S01]  /*20f0*/  UIADD3.X UR37, UPT, UPT, UR31, URZ, URZ, UP3, !UPT ;  /* 0x000000ff1f257290 */ /* 0x000fe20009ffe4ff */
        /* <DEDUP_REMOVED lines=8> */
[----:B------:R3:W-:Y:S01]  /*2180*/  UTCHMMA gdesc[UR10], gdesc[UR12], tmem[UR23], tmem[UR38], idesc[UR39], UPT ;  /* 0x00ff260c0a0075ea */ /* 0x0007e2000b800017 */
[----:B------:R-:W-:Y:S01]  /*2190*/  UMOV UR44, 0x0 ;  /* 0x00000000002c7882 */ /* 0x000fe20000000000 */
[----:B------:R-:W-:Y:S01]  /*21a0*/  UMOV UR45, 0x8100010 ;  /* 0x08100010002d7882 */ /* 0x000fe20000000000 */
[----:B------:R3:W-:Y:S01]  /*21b0*/  UTCHMMA gdesc[UR16], gdesc[UR30], tmem[UR23], tmem[UR40], idesc[UR41], UPT ;  /* 0x00ff281e100075ea */ /* 0x0007e2000b800017 */
[----:B------:R3:W-:Y:S01]  /*21c0*/  UTCHMMA gdesc[UR6], gdesc[UR32], tmem[UR23], tmem[UR42], idesc[UR43], UPT ;  /* 0x00ff2a20060075ea */ /* 0x0007e2000b800017 */
[----:B------:R3:W-:Y:S01]  /*21d0*/  UTCHMMA gdesc[UR34], gdesc[UR36], tmem[UR23], tmem[UR44], idesc[UR45], UPT ;  /* 0x00ff2c24220075ea */ /* 0x0007e2000b800017 */
[----:B------:R-:W-:Y:S01]  /*21e0*/  NOP ;  /* 0x0000000000007918 */ /* 0x000fe20000000000 */
.L_x_60:
[----:B------:R-:W-:Y:S01]  /*21f0*/  ELECT P0, URZ, PT ;  /* 0x0000000000ff782f */ /* 0x000fe20003800000 */
[----:B---3--:R-:W-:-:S03]  /*2200*/  UIADD3 UR6, UPT, UPT, UR28, 0xc010, URZ ;  /* 0x0000c0101c067890 */ /* 0x008fc6000fffe0ff */
[----:B------:R-:W-:Y:S01]  /*2210*/  ISETP.LT.U32.AND P0, PT, R36, 0x20, P0 ;  /* 0x000000202400780c */ /* 0x000fe20000701070 */
[----:B------:R-:W-:-:S12]  /*2220*/  UMOV UR7, URZ ;  /* 0x000000ff00077c82 */ /* 0x000fd80008000000 */
[----:B------:R-:W-:Y:S01]  /*2230*/  VOTEU.ANY UP0, P0 ;  /* 0x0000000000ff7886 */ /* 0x000fe20000000100 */
[----:B------:R-:W-:-:S04]  /*2240*/  VOTEU.ANY UP1, P0 ;  /* 0x0000000000ff7886 */ /* 0x000fc80000020100 */
[----:B------:R-:W-:Y:S02]  /*2250*/  @UP0 UMOV UR6, UR6 ;  /* 0x0000000600060c82 */ /* 0x000fe40008000000 */
[----:B------:R3:W-:Y:S01]  /*2260*/  @UP1 UTCBAR [UR6], URZ ;  /* 0x000000ff060013e9 */ /* 0x0007e200080000ff */
[----:B------:R-:W-:Y:S06]  /*2270*/  BAR.SYNC.DEFER_BLOCKING 0x0 ;  /* 0x0000000000007b1d */ /* 0x000fec0000010000 */
[----:B------:R-:W4:Y:S02]  /*2280*/  SYNCS.PHASECHK.TRANS64.TRYWAIT P0, [UR28+0xc010], R2 ;  /* 0x00c01002ff0075a7 */ /* 0x000f24000800111c */
[----:B---34-:R-:W-:Y:S05]  /*2290*/  @!P0 BRA `(.L_x_61) ;  /* 0x0000000400e88947 */ /* 0x018fea0003800000 */
.L_x_73:
[----:B------:R-:W-:Y:S02]  /*22a0*/  UIADD3 UR9, UPT, UPT, UR9, 0x1, URZ ;  /* 0x0000000109097890 */ /* 0x000fe4000fffe0ff */
[----:B------:R-:W-:Y:S02]  /*22b0*/  UIADD3 UR14, UPT, UPT, UR14, 0x40, URZ ;  /* 0x000000400e0e7890 */ /* 0x000fe4000fffe0ff */
[----:B------:R-:W-:-:S04]  /*22c0*/  UISETP.NE.U32.AND UP0, UPT, UR9, 0x2, UPT ;  /* 0x000000020900788c */ /* 0x000fc8000bf05070 */
[----:B------:R-:W-:Y:S02]  /*22d0*/  USEL UR5, URZ, 0x1, UP0 ;  /* 0x00000001ff057887 */ /* 0x000fe40008000000 */
[----:B------:R-:W-:Y:S02]  /*22e0*/  USEL UR9, UR9, URZ, UP0 ;  /* 0x000000ff09097287 */ /* 0x000fe40008000000 */
[----:B--2---:R-:W-:Y:S02]  /*22f0*/  UISETP.GE.AND UP0, UPT, UR14, UR29, UPT ;  /* 0x0000001d0e00728c */ /* 0x004fe4000bf06270 */
[----:B------:R-:W-:-:S07]  /*2300*/  ULOP3.LUT UR4, UR4, UR5, URZ, 0x3c, !UPT ;  /* 0x0000000504047292 */ /* 0x000fce000f8e3cff */
[----:B------:R-:W-:Y:S05]  /*2310*/  BRA.U !UP0, `(.L_x_62) ;  /* 0xfffffff908b47547 */ /* 0x000fea000b83ffff */
.L_x_55:
[----:B----4-:R-:W-:Y:S06]  /*2320*/  BAR.SYNC.DEFER_BLOCKING 0x0 ;  /* 0x0000000000007b1d */ /* 0x010fec0000010000 */
[----:B------:R-:W-:Y:S04]  /*2330*/  BSSY.RECONVERGENT B5, `(.L_x_63) ;  /* 0x0000004000057945 */ /* 0x000fe80003800200 */
[----:B------:R-:W-:Y:S05]  /*2340*/  @P3 BRA `(.L_x_64) ;  /* 0x0000000000083947 */ /* 0x000fea0003800000 */
[----:B------:R-:W2:Y:S02]  /*2350*/  SYNCS.CCTL.IV [UR8+0xc000] ;  /* 0x00c00000ff0079b1 */ /* 0x000ea40008000008 */
[----:B--2---:R-:W2:Y:S02]  /*2360*/  SYNCS.CCTL.IV [UR8+0xc010] ;  /* 0x00c01000ff0079b1 */ /* 0x004ea40008000008 */
.L_x_64:
[----:B------:R-:W-:Y:S05]  /*2370*/  BSYNC.RECONVERGENT B5 ;  /* 0x0000000000057941 */ /* 0x000fea0003800200 */
.L_x_63:
[----:B--2---:R-:W-:Y:S06]  /*2380*/  BAR.SYNC.DEFER_BLOCKING 0x0 ;  /* 0x0000000000007b1d */ /* 0x004fec0000010000 */
[----:B------:R-:W-:Y:S04]  /*2390*/  BSSY.RECONVERGENT B5, `(.L_x_65) ;  /* 0x0000004000057945 */ /* 0x000fe80003800200 */
[----:B------:R-:W-:Y:S05]  /*23a0*/  @P3 BRA `(.L_x_66) ;  /* 0x0000000000083947 */ /* 0x000fea0003800000 */
[----:B------:R-:W2:Y:S02]  /*23b0*/  SYNCS.CCTL.IV [UR8+0xc008] ;  /* 0x00c00800ff0079b1 */ /* 0x000ea40008000008 */
[----:B--2---:R-:W2:Y:S02]  /*23c0*/  SYNCS.CCTL.IV [UR8+0xc018] ;  /* 0x00c01800ff0079b1 */ /* 0x004ea40008000008 */
.L_x_66:
[----:B------:R-:W-:Y:S05]  /*23d0*/  BSYNC.RECONVERGENT B5 ;  /* 0x0000000000057941 */ /* 0x000fea0003800200 */
.L_x_65:
[----:B------:R-:W-:Y:S01]  /*23e0*/  USHF.L.U32 UR4, UR22, 0x15, URZ ;  /* 0x0000001516047899 */ /* 0x000fe200080006ff */
[C---:B------:R-:W-:Y:S01]  /*23f0*/  IMAD.SHL.U32 R2, R0.reuse, 0x10, RZ ;  /* 0x0000001000027824 */ /* 0x040fe200078e00ff */
[----:B------:R-:W-:Y:S01]  /*2400*/  USHF.L.U32 UR22, UR22, 0x3, URZ ;  /* 0x0000000316167899 */ /* 0x000fe200080006ff */
[----:B------:R-:W-:Y:S01]  /*2410*/  SHF.R.U32.HI R3, RZ, 0x1, R0 ;  /* 0x00000001ff037819 */ /* 0x000fe20000011600 */
[----:B------:R-:W-:Y:S01]  /*2420*/  ULOP3.LUT UR4, UR4, 0x600000, URZ, 0xc0, !UPT ;  /* 0x0060000004047892 */ /* 0x000fe2000f8ec0ff */
[----:B------:R-:W-:Y:S01]  /*2430*/  IMAD.SHL.U32 R0, R0, 0x80, RZ ;  /* 0x0000008000007824 */ /* 0x000fe200078e00ff */
[----:B------:R-:W-:Y:S01]  /*2440*/  ULOP3.LUT UR22, UR22, 0x20, URZ, 0xc0, !UPT ;  /* 0x0000002016167892 */ /* 0x000fe2000f8ec0ff */
[----:B------:R-:W-:Y:S02]  /*2450*/  LOP3.LUT R2, R2, 0x70, RZ, 0xc0, !PT ;  /* 0x0000007002027812 */ /* 0x000fe400078ec0ff */
[----:B------:R-:W-:Y:S01]  /*2460*/  ELECT P0, URZ, PT ;  /* 0x0000000000ff782f */ /* 0x000fe20003800000 */
[----:B------:R-:W-:Y:S01]  /*2470*/  UIADD3 UR4, UPT, UPT, UR22, UR4, UR23 ;  /* 0x0000000416047290 */ /* 0x000fe2000fffe017 */
[----:B------:R-:W-:Y:S01]  /*2480*/  LOP3.LUT R3, R2, 0x40, R3, 0x78, !PT ;  /* 0x0000004002037812 */ /* 0x000fe200078e7803 */
[----:B------:R-:W-:Y:S01]  /*2490*/  UMOV UR9, UR19 ;  /* 0x0000001300097c82 */ /* 0x000fe20008000000 */
[----:B------:R-:W-:Y:S01]  /*24a0*/  ISETP.LT.U32.AND P0, PT, R36, 0x20, P0 ;  /* 0x000000202400780c */ /* 0x000fe20000701070 */
[----:B------:R-:W-:Y:S01]  /*24b0*/  UMOV UR10, UR15 ;  /* 0x0000000f000a7c82 */ /* 0x000fe20008000000 */
[----:B------:R-:W-:-:S04]  /*24c0*/  LOP3.LUT R0, R3, 0x3f80, R0, 0xf8, !PT ;  /* 0x00003f8003007812 */ /* 0x000fc800078ef800 */
[----:B-----5:R-:W3:Y:S01]  /*24d0*/  LDTM.x32 R4, tmem[UR4] ;  /* 0x00000004000479ee */ /* 0x020ee200082c0000 */
[C---:B------:R-:W-:Y:S01]  /*24e0*/  LOP3.LUT R2, R0.reuse, 0x10, RZ, 0x3c, !PT ;  /* 0x0000001000027812 */ /* 0x040fe200078e3cff */
[----:B------:R-:W-:Y:S01]  /*24f0*/  NOP ;  /* 0x0000000000007918 */ /* 0x000fe20000000000 */
[----:B------:R-:W-:-:S04]  /*2500*/  LOP3.LUT R3, R0, 0x20, RZ, 0x3c, !PT ;  /* 0x0000002000037812 */ /* 0x000fc800078e3cff */
[----:B---3--:R-:W-:Y:S01]  /*2510*/  VOTEU.ANY UP1, P0 ;  /* 0x0000000000ff7886 */ /* 0x008fe20000020100 */
[----:B------:R-:W-:Y:S01]  /*2520*/  VOTEU.ANY UP0, P0 ;  /* 0x0000000000ff7886 */ /* 0x000fe20000000100 */
[----:B------:R-:W-:Y:S02]  /*2530*/  F2FP.F16.F32.PACK_AB R4, R5, R4 ;  /* 0x000000040504723e */ /* 0x000fe400000000ff */
[----:B------:R-:W-:Y:S02]  /*2540*/  F2FP.F16.F32.PACK_AB R5, R7, R6 ;  /* 0x000000060705723e */ /* 0x000fe400000000ff */
[----:B------:R-:W-:Y:S02]  /*2550*/  F2FP.F16.F32.PACK_AB R12, R13, R12 ;  /* 0x0000000c0d0c723e */ /* 0x000fe400000000ff */
[----:B------:R-:W-:Y:S02]  /*2560*/  F2FP.F16.F32.PACK_AB R6, R9, R8 ;  /* 0x000000080906723e */ /* 0x000fe400000000ff */
[----:B------:R-:W-:-:S02]  /*2570*/  F2FP.F16.F32.PACK_AB R7, R11, R10 ;  /* 0x0000000a0b07723e */ /* 0x000fc400000000ff */
[----:B------:R-:W-:Y:S02]  /*2580*/  F2FP.F16.F32.PACK_AB R13, R15, R14 ;  /* 0x0000000e0f0d723e */ /* 0x000fe400000000ff */
[----:B------:R-:W-:Y:S01]  /*2590*/  F2FP.F16.F32.PACK_AB R20, R21, R20 ;  /* 0x000000141514723e */ /* 0x000fe200000000ff */
[----:B--2---:R2:W-:Y:S01]  /*25a0*/  STS.128 [R0+UR8], R4 ;  /* 0x0000000400007988 */ /* 0x0045e20008000c08 */
[----:B------:R-:W-:Y:S02]  /*25b0*/  F2FP.F16.F32.PACK_AB R14, R17, R16 ;  /* 0x00000010110e723e */ /* 0x000fe400000000ff */
[----:B------:R-:W-:Y:S02]  /*25c0*/  F2FP.F16.F32.PACK_AB R15, R19, R18 ;  /* 0x00000012130f723e */ /* 0x000fe400000000ff */
[----:B------:R-:W-:Y:S02]  /*25d0*/  F2FP.F16.F32.PACK_AB R21, R23, R22 ;  /* 0x000000161715723e */ /* 0x000fe400000000ff */
[----:B------:R-:W-:Y:S01]  /*25e0*/  F2FP.F16.F32.PACK_AB R28, R29, R28 ;  /* 0x0000001c1d1c723e */ /* 0x000fe200000000ff */
[----:B------:R2:W-:Y:S01]  /*25f0*/  STS.128 [R2+UR8], R12 ;  /* 0x0000000c02007988 */ /* 0x0005e20008000c08 */
[----:B------:R-:W-:-:S02]  /*2600*/  F2FP.F16.F32.PACK_AB R22, R25, R24 ;  /* 0x000000181916723e */ /* 0x000fc400000000ff */
[----:B------:R-:W-:Y:S02]  /*2610*/  F2FP.F16.F32.PACK_AB R23, R27, R26 ;  /* 0x0000001a1b17723e */ /* 0x000fe400000000ff */
[----:B------:R-:W-:Y:S02]  /*2620*/  F2FP.F16.F32.PACK_AB R29, R31, R30 ;  /* 0x0000001e1f1d723e */ /* 0x000fe400000000ff */
[----:B------:R-:W-:Y:S01]  /*2630*/  F2FP.F16.F32.PACK_AB R30, R33, R32 ;  /* 0x00000020211e723e */ /* 0x000fe200000000ff */
[----:B------:R2:W-:Y:S01]  /*2640*/  STS.128 [R3+UR8], R20 ;  /* 0x0000001403007988 */ /* 0x0005e20008000c08 */
[----:B------:R-:W-:Y:S02]  /*2650*/  F2FP.F16.F32.PACK_AB R31, R35, R34 ;  /* 0x00000022231f723e */ /* 0x000fe400000000ff */
[----:B------:R-:W-:-:S05]  /*2660*/  LOP3.LUT R8, R0, 0x30, RZ, 0x3c, !PT ;  /* 0x0000003000087812 */ /* 0x000fca00078e3cff */
[----:B------:R2:W-:Y:S01]  /*2670*/  STS.128 [R8+UR8], R28 ;  /* 0x0000001c08007988 */ /* 0x0005e20008000c08 */
[----:B------:R3:W-:Y:S06]  /*2680*/  MEMBAR.ALL.CTA ;  /* 0x0000000000007992 */ /* 0x0007ec0000008000 */
[----:B---3--:R-:W3:Y:S02]  /*2690*/  FENCE.VIEW.ASYNC.S ;  /* 0x00000000000073c6 */ /* 0x008ee40000000000 */
[----:B---3--:R-:W-:Y:S06]  /*26a0*/  BAR.SYNC.DEFER_BLOCKING 0x0 ;  /* 0x0000000000007b1d */ /* 0x008fec0000010000 */
[----:B------:R2:W-:Y:S01]  /*26b0*/  @UP1 UTMASTG.2D [UR8], [UR20] ;  /* 0x00000008140013b5 */ /* 0x0005e20008008000 */
[----:B------:R0:W-:Y:S01]  /*26c0*/  UTMACMDFLUSH ;  /* 0x00000000000079b7 */ /* 0x0001e20000000000 */
[----:B------:R-:W-:-:S04]  /*26d0*/  DEPBAR.LE SB0, 0x0 ;  /* 0x000080000000791a */ /* 0x000fc80000000000 */
[----:B------:R-:W-:Y:S08]  /*26e0*/  BAR.SYNC.DEFER_BLOCKING 0x0 ;  /* 0x0000000000007b1d */ /* 0x000ff00000010000 */
[----:B------:R-:W-:Y:S06]  /*26f0*/  BAR.SYNC.DEFER_BLOCKING 0x0 ;  /* 0x0000000000007b1d */ /* 0x000fec0000010000 */
[----:B--2---:R-:W-:Y:S05]  /*2700*/  @P2 BRA `(.L_x_67) ;  /* 0x0000000000a02947 */ /* 0x004fea0003800000 */
[----:B------:R-:W2:Y:S01]  /*2710*/  S2UR UR5, SR_CgaCtaId ;  /* 0x00000000000579c3 */ /* 0x000ea20000008800 */
[----:B------:R-:W-:Y:S01]  /*2720*/  NOP ;  /* 0x0000000000007918 */ /* 0x000fe20000000000 */
[----:B------:R-:W-:Y:S01]  /*2730*/  UMOV UR4, 0x50 ;  /* 0x0000005000047882 */ /* 0x000fe20000000000 */
[----:B------:R-:W-:Y:S02]  /*2740*/  IMAD.U32 R0, RZ, RZ, UR23 ;  /* 0x00000017ff007e24 */ /* 0x000fe4000f8e00ff */
[----:B------:R-:W-:Y:S02]  /*2750*/  IMAD.MOV.U32 R3, RZ, RZ, 0x3 ;  /* 0x00000003ff037424 */ /* 0x000fe400078e00ff */
[----:B------:R-:W-:Y:S01]  /*2760*/  IMAD.MOV.U32 R7, RZ, RZ, 0x1 ;  /* 0x00000001ff077424 */ /* 0x000fe200078e00ff */
[----:B------:R-:W-:-:S04]  /*2770*/  LOP3.LUT R0, R0, 0xffff, RZ, 0xc0, !PT ;  /* 0x0000ffff00007812 */ /* 0x000fc800078ec0ff */
[----:B------:R-:W-:-:S05]  /*2780*/  SHF.R.U32.HI R0, RZ, 0x5, R0 ;  /* 0x00000005ff007819 */ /* 0x000fca0000011600 */
[----:B------:R-:W-:Y:S01]  /*2790*/  VIADD R2, R0, 0x10 ;  /* 0x0000001000027836 */ /* 0x000fe20000000000 */
[----:B------:R-:W-:Y:S01]  /*27a0*/  SHF.L.U32 R0, R3, R0, RZ ;  /* 0x0000000003007219 */ /* 0x000fe200000006ff */
[----:B--2---:R-:W-:-:S03]  /*27b0*/  ULEA UR6, UR5, UR4, 0x18 ;  /* 0x0000000405067291 */ /* 0x004fc6000f8ec0ff */
[----:B------:R-:W-:-:S04]  /*27c0*/  SHF.L.U32 R3, R7, R2, RZ ;  /* 0x0000000207037219 */ /* 0x000fc800000006ff */
[----:B------:R-:W-:Y:S02]  /*27d0*/  LOP3.LUT R0, R3, R0, RZ, 0xfc, !PT ;  /* 0x0000000003007212 */ /* 0x000fe400078efcff */
[----:B------:R-:W2:Y:S02]  /*27e0*/  LDS R5, [UR6] ;  /* 0x00000006ff057984 */ /* 0x000ea40008000800 */
[C---:B------:R-:W-:Y:S02]  /*27f0*/  LOP3.LUT R2, R0.reuse, 0xffff, RZ, 0xc0, !PT ;  /* 0x0000ffff00027812 */ /* 0x040fe400078ec0ff */
[----:B--2---:R-:W-:-:S04]  /*2800*/  LOP3.LUT R3, R0, 0xffff, R5, 0x80, !PT ;  /* 0x0000ffff00037812 */ /* 0x004fc800078e8005 */
[----:B------:R-:W-:-:S13]  /*2810*/  ISETP.NE.AND P0, PT, R3, R2, PT ;  /* 0x000000020300720c */ /* 0x000fda0003f05270 */
[----:B------:R-:W-:Y:S05]  /*2820*/  @P0 BRA `(.L_x_68) ;  /* 0x0000000000500947 */ /* 0x000fea0003800000 */
[----:B------:R-:W-:Y:S02]  /*2830*/  SHF.R.U32.HI R5, RZ, 0x10, R5 ;  /* 0x00000010ff057819 */ /* 0x000fe40000011605 */
[----:B------:R-:W-:-:S04]  /*2840*/  SHF.R.U32.HI R2, RZ, 0x10, R0 ;  /* 0x00000010ff027819 */ /* 0x000fc80000011600 */
[----:B------:R-:W-:-:S04]  /*2850*/  LOP3.LUT R5, R5, R2, RZ, 0xc0, !PT ;  /* 0x0000000205057212 */ /* 0x000fc800078ec0ff */
[----:B------:R-:W-:-:S13]  /*2860*/  ISETP.NE.AND P0, PT, R5, R2, PT ;  /* 0x000000020500720c */ /* 0x000fda0003f05270 */
[----:B------:R-:W-:Y:S05]  /*2870*/  @P0 BRA `(.L_x_69) ;  /* 0x0000000000300947 */ /* 0x000fea0003800000 */
[----:B------:R-:W-:Y:S01]  /*2880*/  R2UR UR4, R0 ;  /* 0x00000000000472ca */ /* 0x000fe200000e0000 */
[----:B------:R-:W-:Y:S01]  /*2890*/  VOTEU.ANY UR5, UPT, PT ;  /* 0x0000000000057886 */ /* 0x000fe200038e0100 */
[----:B------:R-:W2:Y:S01]  /*28a0*/  S2R R0, SR_LANEID ;  /* 0x0000000000007919 */ /* 0x000ea20000000000 */
[----:B------:R-:W-:-:S10]  /*28b0*/  UFLO.U32 UR5, UR5 ;  /* 0x00000005000572bd */ /* 0x000fd400080e0000 */
[----:B------:R-:W-:-:S06]  /*28c0*/  ULOP3.LUT UR4, URZ, UR4, URZ, 0x33, !UPT ;  /* 0x00000004ff047292 */ /* 0x000fcc000f8e33ff */
[----:B------:R-:W-:-:S04]  /*28d0*/  IMAD.U32 R2, RZ, RZ, UR4 ;  /* 0x00000004ff027e24 */ /* 0x000fc8000f8e00ff */
[----:B------:R-:W3:Y:S02]  /*28e0*/  REDUX UR7, R2 ;  /* 0x00000000020773c4 */ /* 0x000ee40000000000 */
[----:B------:R4:W-:Y:S01]  /*28f0*/  UTCATOMSWS.AND URZ, UR4 ;  /* 0x0000000400ff79e3 */ /* 0x0009e20008000000 */
[----:B--2---:R-:W-:Y:S01]  /*2900*/  ISETP.EQ.U32.AND P0, PT, R0, UR5, PT ;  /* 0x0000000500007c0c */ /* 0x004fe2000bf02070 */
[----:B---3--:R-:W-:-:S12]  /*2910*/  IMAD.U32 R0, RZ, RZ, UR7 ;  /* 0x00000007ff007e24 */ /* 0x008fd8000f8e00ff */
[----:B------:R4:W-:Y:S01]  /*2920*/  @P0 ATOMS.AND RZ, [UR6], R0 ;  /* 0x00000000ffff098c */ /* 0x0009e2000a800006 */
[----:B------:R-:W-:Y:S05]  /*2930*/  BRA `(.L_x_67) ;  /* 0x0000000000147947 */ /* 0x000fea0003800000 */
.L_x_69:
[----:B------:R-:W-:-:S07]  /*2940*/  MOV R2, 0x2960 ;  /* 0x0000296000027802 */ /* 0x000fce0000000f00 */
[----:B-1----:R-:W-:Y:S05]  /*2950*/  CALL.REL.NOINC `($__internal_0_$__cuda_sm10x_tcgen05_guardrail_trap_col_being_dealloced_not_returned_by_alloc) ;  /* 0x0000000000447944 */ /* 0x002fea0003c00000 */
[----:B------:R-:W-:Y:S05]  /*2960*/  BRA `(.L_x_67) ;  /* 0x0000000000087947 */ /* 0x000fea0003800000 */
.L_x_68:
[----:B------:R-:W-:-:S07]  /*2970*/  MOV R2, 0x2990 ;  /* 0x0000299000027802 */ /* 0x000fce0000000f00 */
[----:B-1----:R-:W-:Y:S05]  /*2980*/  CALL.REL.NOINC `($__internal_2_$__cuda_sm10x_tcgen05_guardrail_trap_unallocated_columns_being_dealloced) ;  /* 0x0000000000507944 */ /* 0x002fea0003c00000 */
.L_x_67:
[----:B------:R-:W-:Y:S01]  /*2990*/  NOP ;  /* 0x0000000000007918 */ /* 0x000fe20000000000 */
[----:B----4-:R-:W-:Y:S05]  /*29a0*/  EXIT ;  /* 0x000000000000794d */ /* 0x010fea0003800000 */
.L_x_56:
[----:B------:R-:W2:Y:S02]  /*29b0*/  SYNCS.PHASECHK.TRANS64.TRYWAIT P0, [UR8+0xc000], RZ ;  /* 0x00c000ffff0075a7 */ /* 0x000ea40008001108 */
[----:B--2---:R-:W-:Y:S05]  /*29c0*/  @!P0 BRA `(.L_x_56) ;  /* 0xfffffffc00f88947 */ /* 0x004fea000383ffff */
[----:B------:R-:W-:Y:S05]  /*29d0*/  BRA `(.L_x_70) ;  /* 0xfffffff000487947 */ /* 0x000fea000383ffff */
.L_x_58:
[----:B------:R-:W2:Y:S02]  /*29e0*/  SYNCS.PHASECHK.TRANS64.TRYWAIT P1, [UR8+0xc010], RZ ;  /* 0x00c010ffff0075a7 */ /* 0x000ea40008021108 */
[----:B--2---:R-:W-:Y:S05]  /*29f0*/  @!P1 BRA `(.L_x_58) ;  /* 0xfffffffc00f89947 */ /* 0x004fea000383ffff */
[----:B------:R-:W-:Y:S05]  /*2a00*/  BRA `(.L_x_71) ;  /* 0xfffffff000e47947 */ /* 0x000fea000383ffff */
.L_x_59:
[----:B------:R-:W3:Y:S02]  /*2a10*/  SYNCS.PHASECHK.TRANS64.TRYWAIT P0, [UR28+0xc000], R2 ;  /* 0x00c00002ff0075a7 */ /* 0x000ee4000800111c */
[----:B---3--:R-:W-:Y:S05]  /*2a20*/  @!P0 BRA `(.L_x_59) ;  /* 0xfffffffc00f88947 */ /* 0x008fea000383ffff */
[----:B------:R-:W-:Y:S05]  /*2a30*/  BRA `(.L_x_72) ;  /* 0xfffffff400647947 */ /* 0x000fea000383ffff */
.L_x_61:
[----:B------:R-:W3:Y:S02]  /*2a40*/  SYNCS.PHASECHK.TRANS64.TRYWAIT P0, [UR28+0xc010], R2 ;  /* 0x00c01002ff0075a7 */ /* 0x000ee4000800111c */
[----:B---3--:R-:W-:Y:S05]  /*2a50*/  @!P0 BRA `(.L_x_61) ;  /* 0xfffffffc00f88947 */ /* 0x008fea000383ffff */
[----:B------:R-:W-:Y:S05]  /*2a60*/  BRA `(.L_x_73) ;  /* 0xfffffff8000c7947 */ /* 0x000fea000383ffff */
        .weak           $__internal_0_$__cuda_sm10x_tcgen05_guardrail_trap_col_being_dealloced_not_returned_by_alloc
        .type           $__internal_0_$__cuda_sm10x_tcgen05_guardrail_trap_col_being_dealloced_not_returned_by_alloc,@function
        .size           $__internal_0_$__cuda_sm10x_tcgen05_guardrail_trap_col_being_dealloced_not_returned_by_alloc,($__internal_1_$__cuda_sm10x_tcgen05_guardrail_trap_phase_invalid_during_alloc - $__internal_0_$__cuda_sm10x_tcgen05_guardrail_trap_col_being_dealloced_not_returned_by_alloc)
$__internal_0_$__cuda_sm10x_tcgen05_guardrail_trap_col_being_dealloced_not_returned_by_alloc:
[----:B------:R-:W-:Y:S05]  /*2a70*/  BPT.TRAP 0x1 ;  /* 0x000000040000795c */ /* 0x000fea0000300000 */
[----:B------:R-:W-:-:S04]  /*2a80*/  IMAD.MOV.U32 R3, RZ, RZ, 0x0 ;  /* 0x00000000ff037424 */ /* 0x000fc800078e00ff */
[----:B------:R-:W-:Y:S05]  /*2a90*/  RET.REL.NODEC R2 `(gluon_tcgen05) ;  /* 0xffffffd402587950 */ /* 0x000fea0003c3ffff */
        .weak           $__internal_1_$__cuda_sm10x_tcgen05_guardrail_trap_phase_invalid_during_alloc
        .type           $__internal_1_$__cuda_sm10x_tcgen05_guardrail_trap_phase_invalid_during_alloc,@function
        .size           $__internal_1_$__cuda_sm10x_tcgen05_guardrail_trap_phase_invalid_during_alloc,($__internal_2_$__cuda_sm10x_tcgen05_guardrail_trap_unallocated_columns_being_dealloced - $__internal_1_$__cuda_sm10x_tcgen05_guardrail_trap_phase_invalid_during_alloc)
$__internal_1_$__cuda_sm10x_tcgen05_guardrail_trap_phase_invalid_during_alloc:
[----:B------:R-:W-:Y:S05]  /*2aa0*/  BPT.TRAP 0x1 ;  /* 0x000000040000795c */ /* 0x000fea0000300000 */
[----:B------:R-:W-:-:S04]  /*2ab0*/  IMAD.MOV.U32 R3, RZ, RZ, 0x0 ;  /* 0x00000000ff037424 */ /* 0x000fc800078e00ff */
[----:B------:R-:W-:Y:S05]  /*2ac0*/  RET.REL.NODEC R2 `(gluon_tcgen05) ;  /* 0xffffffd4024c7950 */ /* 0x000fea0003c3ffff */
        .weak           $__internal_2_$__cuda_sm10x_tcgen05_guardrail_trap_unallocated_columns_being_dealloced
        .type           $__internal_2_$__cuda_sm10x_tcgen05_guardrail_trap_unallocated_columns_being_dealloced,@function
        .size           $__internal_2_$__cuda_sm10x_tcgen05_guardrail_trap_unallocated_columns_being_dealloced,(.L_x_77 - $__internal_2_$__cuda_sm10x_tcgen05_guardrail_trap_unallocated_columns_being_dealloced)
$__internal_2_$__cuda_sm10x_tcgen05_guardrail_trap_unallocated_columns_being_dealloced:
[----:B------:R-:W-:Y:S05]  /*2ad0*/  BPT.TRAP 0x1 ;  /* 0x000000040000795c */ /* 0x000fea0000300000 */
[----:B------:R-:W-:-:S04]  /*2ae0*/  IMAD.MOV.U32 R3, RZ, RZ, 0x0 ;  /* 0x00000000ff037424 */ /* 0x000fc800078e00ff */
[----:B------:R-:W-:Y:S05]  /*2af0*/  RET.REL.NODEC R2 `(gluon_tcgen05) ;  /* 0xffffffd402407950 */ /* 0x000fea0003c3ffff */
.L_x_74:
[----:B------:R-:W-:-:S00]  /*2b00*/  BRA `(.L_x_74) ;  /* 0xfffffffc00fc7947 */ /* 0x000fc0000383ffff */
[----:B------:R-:W-:-:S00]  /*2b10*/  NOP ;  /* 0x0000000000007918 */ /* 0x000fc00000000000 */
        /* <DEDUP_REMOVED lines=14> */
.L_x_77:


//--------------------- .nv.shared.gluon_tcgen05  --------------------------
	.section	.nv.shared.gluon_tcgen05,"aw",@nobits
	.sectionflags	@""
	.align	16
	.zero		1024


//--------------------- .nv.shared.reserved.0     --------------------------
	.section	.nv.shared.reserved.0,"aw",@nobits
	.align	8
	.weak		__nv_reservedSMEM_offset_0_alias
	.size		__nv_reservedSMEM_offset_0_alias, 0, 64
	.other		__nv_reservedSMEM_offset_0_alias,@"STO_CUDA_RESERVED_SHARED STV_DEFAULT"
__nv_reservedSMEM_offset_0_alias:
	.zero		0
.nv.shared.reserved.0:
	.zero		64
	.weak		__nv_reservedSMEM_allocation_phase
	.type		__nv_reservedSMEM_allocation_phase,@object
	.size		__nv_reservedSMEM_allocation_phase,(.L_0 - __nv_reservedSMEM_allocation_phase)
__nv_reservedSMEM_allocation_phase:
	.zero		1
.L_0:
	.zero		7
	.weak		__nv_reservedSMEM_devtool_atexit_pc
	.type		__nv_reservedSMEM_devtool_atexit_pc,@object
	.size		__nv_reservedSMEM_devtool_atexit_pc,(__nv_reservedSMEM_allocation_mask - __nv_reservedSMEM_devtool_atexit_pc)
__nv_reservedSMEM_devtool_atexit_pc:
	.zero		8
	.weak		__nv_reservedSMEM_allocation_mask
	.type		__nv_reservedSMEM_allocation_mask,@object
	.size		__nv_reservedSMEM_allocation_mask,(.L_2 - __nv_reservedSMEM_allocation_mask)
__nv_reservedSMEM_allocation_mask:
	.zero		4
.L_2:


//--------------------- .nv.constant0.gluon_tcgen05 --------------------------
	.section	.nv.constant0.gluon_tcgen05,"a",@progbits
	.sectionflags	@""
	.align	4
.nv.constant0.gluon_tcgen05:
	.zero		976


//--------------------- SYMBOLS --------------------------

	.type		.nv.reservedSmem.offset0,@object
	.size		.nv.reservedSmem.offset0,0x4
	.type		.nv.reservedSmem.cap,@object
	.size		.nv.reservedSmem.cap,0x4
